//
// Generated by NVIDIA NVVM Compiler
//
// Compiler Build ID: CL-36424714
// Cuda compilation tools, release 13.0, V13.0.88
// Based on NVVM 20.0.0
//

.version 9.0
.target sm_100
.address_size 64

	// .globl	sha256
.const .align 4 .b8 K[256] = {152, 47, 138, 66, 145, 68, 55, 113, 207, 251, 192, 181, 165, 219, 181, 233, 91, 194, 86, 57, 241, 17, 241, 89, 164, 130, 63, 146, 213, 94, 28, 171, 152, 170, 7, 216, 1, 91, 131, 18, 190, 133, 49, 36, 195, 125, 12, 85, 116, 93, 190, 114, 254, 177, 222, 128, 167, 6, 220, 155, 116, 241, 155, 193, 193, 105, 155, 228, 134, 71, 190, 239, 198, 157, 193, 15, 204, 161, 12, 36, 111, 44, 233, 45, 170, 132, 116, 74, 220, 169, 176, 92, 218, 136, 249, 118, 82, 81, 62, 152, 109, 198, 49, 168, 200, 39, 3, 176, 199, 127, 89, 191, 243, 11, 224, 198, 71, 145, 167, 213, 81, 99, 202, 6, 103, 41, 41, 20, 133, 10, 183, 39, 56, 33, 27, 46, 252, 109, 44, 77, 19, 13, 56, 83, 84, 115, 10, 101, 187, 10, 106, 118, 46, 201, 194, 129, 133, 44, 114, 146, 161, 232, 191, 162, 75, 102, 26, 168, 112, 139, 75, 194, 163, 81, 108, 199, 25, 232, 146, 209, 36, 6, 153, 214, 133, 53, 14, 244, 112, 160, 106, 16, 22, 193, 164, 25, 8, 108, 55, 30, 76, 119, 72, 39, 181, 188, 176, 52, 179, 12, 28, 57, 74, 170, 216, 78, 79, 202, 156, 91, 243, 111, 46, 104, 238, 130, 143, 116, 111, 99, 165, 120, 20, 120, 200, 132, 8, 2, 199, 140, 250, 255, 190, 144, 235, 108, 80, 164, 247, 163, 249, 190, 242, 120, 113, 198};

.visible .entry sha256(
	.param .u64 .ptr .align 1 sha256_param_0,
	.param .u64 .ptr .align 1 sha256_param_1,
	.param .u64 .ptr .align 1 sha256_param_2,
	.param .u64 .ptr .align 1 sha256_param_3,
	.param .u64 .ptr .align 1 sha256_param_4
)
{
	.local .align 16 .b8 	__local_depot0[512];
	.reg .b64 	%SP;
	.reg .b64 	%SPL;
	.reg .pred 	%p<8>;
	.reg .b16 	%rs<3>;
	.reg .b32 	%r<440>;
	.reg .b64 	%rd<37>;

	mov.u64 	%SPL, __local_depot0;
	ld.param.u64 	%rd13, [sha256_param_0];
	ld.param.u64 	%rd11, [sha256_param_4];
	cvta.to.global.u64 	%rd1, %rd13;
	add.u64 	%rd2, %SPL, 0;
	add.u64 	%rd3, %SPL, 256;
	mov.b64 	%rd35, 0;
$L__BB0_1:
	add.s64 	%rd16, %rd1, %rd35;
	ld.global.nc.u8 	%rs1, [%rd16];
	cvt.u16.u8 	%rs2, %rs1;
	add.s64 	%rd17, %rd2, %rd35;
	st.local.u8 	[%rd17], %rs2;
	add.s64 	%rd5, %rd35, 1;
	setp.lt.u64 	%p1, %rd35, 63;
	mov.u64 	%rd35, %rd5;
	@%p1 bra 	$L__BB0_1;
	mov.b32 	%r63, 0;
	mov.b32 	%r64, -2147483648;
	st.local.v4.u32 	[%rd3+32], {%r64, %r63, %r63, %r63};
	mov.b32 	%r65, 256;
	st.local.v4.u32 	[%rd3+48], {%r63, %r63, %r63, %r65};
	cvta.to.global.u64 	%rd18, %rd11;
	ld.global.nc.u32 	%r66, [%rd18];
	setp.ne.s32 	%p2, %r66, 0;
	@%p2 bra 	$L__BB0_13;
	ld.param.u64 	%rd34, [sha256_param_3];
	ld.param.u64 	%rd33, [sha256_param_1];
	mov.u32 	%r67, %ntid.x;
	cvta.to.global.u64 	%rd19, %rd34;
	cvta.to.global.u64 	%rd20, %rd33;
	ld.global.nc.u32 	%r1, [%rd20];
	ld.global.nc.u32 	%r2, [%rd20+4];
	ld.global.nc.u32 	%r3, [%rd20+8];
	ld.global.nc.u32 	%r4, [%rd20+12];
	ld.global.nc.u32 	%r5, [%rd20+16];
	ld.global.nc.u32 	%r6, [%rd20+20];
	ld.global.nc.u32 	%r7, [%rd20+24];
	ld.global.nc.u32 	%r8, [%rd20+28];
	ld.global.nc.u32 	%r9, [%rd19];
	ld.global.nc.u32 	%r10, [%rd19+4];
	ld.global.nc.u32 	%r11, [%rd19+8];
	ld.global.nc.u32 	%r12, [%rd19+12];
	ld.global.nc.u32 	%r13, [%rd19+16];
	ld.global.nc.u32 	%r14, [%rd19+20];
	ld.global.nc.u32 	%r15, [%rd19+24];
	ld.global.nc.u32 	%r16, [%rd19+28];
	mov.u32 	%r68, %tid.x;
	mov.u32 	%r69, %ctaid.x;
	mad.lo.s32 	%r418, %r69, %r67, %r68;
	add.s64 	%rd6, %rd2, 40;
$L__BB0_4:
	st.local.u32 	[%rd2+12], %r418;
	ld.local.u32 	%r419, [%rd2+40];
	mov.b32 	%r420, 0;
	mov.u64 	%rd36, %rd6;
$L__BB0_5:
	ld.local.v4.u32 	{%r71, %r72, %r73, %r74}, [%rd36+-40];
	mov.b64 	%rd21, {%r73, %r74};
	add.s64 	%rd8, %rd36, 16;
	ld.local.v2.u32 	{%r23, %r75}, [%rd36+16];
	ld.local.u32 	%r76, [%rd36+-4];
	add.s32 	%r77, %r76, %r71;
	shf.l.wrap.b32 	%r78, %r72, %r72, 25;
	shf.l.wrap.b32 	%r79, %r72, %r72, 14;
	xor.b32  	%r80, %r78, %r79;
	shr.u32 	%r81, %r72, 3;
	xor.b32  	%r82, %r80, %r81;
	add.s32 	%r83, %r77, %r82;
	shf.l.wrap.b32 	%r84, %r23, %r23, 15;
	shf.l.wrap.b32 	%r85, %r23, %r23, 13;
	xor.b32  	%r86, %r84, %r85;
	shr.u32 	%r87, %r23, 10;
	xor.b32  	%r88, %r86, %r87;
	add.s32 	%r89, %r83, %r88;
	add.s32 	%r90, %r419, %r72;
	shf.l.wrap.b32 	%r91, %r73, %r73, 25;
	shf.l.wrap.b32 	%r92, %r73, %r73, 14;
	xor.b32  	%r93, %r91, %r92;
	shr.u32 	%r94, %r73, 3;
	xor.b32  	%r95, %r93, %r94;
	add.s32 	%r96, %r90, %r95;
	shf.l.wrap.b32 	%r97, %r75, %r75, 15;
	shf.l.wrap.b32 	%r98, %r75, %r75, 13;
	xor.b32  	%r99, %r97, %r98;
	shr.u32 	%r100, %r75, 10;
	xor.b32  	%r101, %r99, %r100;
	add.s32 	%r102, %r96, %r101;
	st.local.v2.u32 	[%rd36+24], {%r89, %r102};
	ld.local.u32 	%r103, [%rd36+4];
	add.s32 	%r104, %r103, %r73;
	shf.l.wrap.b32 	%r105, %r74, %r74, 25;
	shf.l.wrap.b32 	%r106, %r74, %r74, 14;
	xor.b32  	%r107, %r105, %r106;
	shr.u32 	%r108, %r74, 3;
	xor.b32  	%r109, %r107, %r108;
	add.s32 	%r110, %r104, %r109;
	shf.l.wrap.b32 	%r111, %r89, %r89, 15;
	shf.l.wrap.b32 	%r112, %r89, %r89, 13;
	xor.b32  	%r113, %r111, %r112;
	shr.u32 	%r114, %r89, 10;
	xor.b32  	%r115, %r113, %r114;
	add.s32 	%r116, %r110, %r115;
	st.local.u32 	[%rd36+32], %r116;
	ld.local.u32 	%r117, [%rd36+-24];
	{ .reg .b32 tmp; mov.b64 {tmp, %r118}, %rd21; }
	ld.local.u32 	%r119, [%rd36+8];
	add.s32 	%r120, %r119, %r118;
	shf.l.wrap.b32 	%r121, %r117, %r117, 25;
	shf.l.wrap.b32 	%r122, %r117, %r117, 14;
	xor.b32  	%r123, %r121, %r122;
	shr.u32 	%r124, %r117, 3;
	xor.b32  	%r125, %r123, %r124;
	add.s32 	%r126, %r120, %r125;
	shf.l.wrap.b32 	%r127, %r102, %r102, 15;
	shf.l.wrap.b32 	%r128, %r102, %r102, 13;
	xor.b32  	%r129, %r127, %r128;
	shr.u32 	%r130, %r102, 10;
	xor.b32  	%r131, %r129, %r130;
	add.s32 	%r132, %r126, %r131;
	st.local.u32 	[%rd36+36], %r132;
	add.s32 	%r420, %r420, 4;
	setp.ne.s32 	%p3, %r420, 48;
	mov.u32 	%r419, %r23;
	mov.u64 	%rd36, %rd8;
	@%p3 bra 	$L__BB0_5;
	mov.b32 	%r421, 0;
	mov.u32 	%r422, %r1;
	mov.u32 	%r423, %r2;
	mov.u32 	%r424, %r3;
	mov.u32 	%r425, %r4;
	mov.u32 	%r426, %r5;
	mov.u32 	%r427, %r6;
	mov.u32 	%r428, %r7;
	mov.u32 	%r429, %r8;
$L__BB0_7:
	shf.l.wrap.b32 	%r134, %r426, %r426, 26;
	shf.l.wrap.b32 	%r135, %r426, %r426, 21;
	xor.b32  	%r136, %r134, %r135;
	shf.l.wrap.b32 	%r137, %r426, %r426, 7;
	xor.b32  	%r138, %r136, %r137;
	and.b32  	%r139, %r426, %r427;
	not.b32 	%r140, %r426;
	and.b32  	%r141, %r428, %r140;
	or.b32  	%r142, %r139, %r141;
	mul.wide.u32 	%rd22, %r421, 4;
	mov.u64 	%rd23, K;
	add.s64 	%rd24, %rd23, %rd22;
	ld.const.u32 	%r143, [%rd24];
	add.s64 	%rd25, %rd2, %rd22;
	ld.local.v4.u32 	{%r144, %r145, %r146, %r147}, [%rd25];
	add.s32 	%r148, %r142, %r429;
	add.s32 	%r149, %r148, %r138;
	add.s32 	%r150, %r149, %r143;
	add.s32 	%r151, %r150, %r144;
	shf.l.wrap.b32 	%r152, %r422, %r422, 30;
	shf.l.wrap.b32 	%r153, %r422, %r422, 19;
	xor.b32  	%r154, %r152, %r153;
	shf.l.wrap.b32 	%r155, %r422, %r422, 10;
	xor.b32  	%r156, %r154, %r155;
	xor.b32  	%r157, %r423, %r424;
	and.b32  	%r158, %r422, %r157;
	and.b32  	%r159, %r423, %r424;
	xor.b32  	%r160, %r158, %r159;
	add.s32 	%r161, %r156, %r160;
	add.s32 	%r429, %r151, %r425;
	add.s32 	%r425, %r161, %r151;
	shf.l.wrap.b32 	%r162, %r429, %r429, 26;
	shf.l.wrap.b32 	%r163, %r429, %r429, 21;
	xor.b32  	%r164, %r162, %r163;
	shf.l.wrap.b32 	%r165, %r429, %r429, 7;
	xor.b32  	%r166, %r164, %r165;
	and.b32  	%r167, %r429, %r426;
	not.b32 	%r168, %r429;
	and.b32  	%r169, %r427, %r168;
	or.b32  	%r170, %r167, %r169;
	ld.const.u32 	%r171, [%rd24+4];
	add.s32 	%r172, %r170, %r428;
	add.s32 	%r173, %r172, %r166;
	add.s32 	%r174, %r173, %r171;
	add.s32 	%r175, %r174, %r145;
	shf.l.wrap.b32 	%r176, %r425, %r425, 30;
	shf.l.wrap.b32 	%r177, %r425, %r425, 19;
	xor.b32  	%r178, %r176, %r177;
	shf.l.wrap.b32 	%r179, %r425, %r425, 10;
	xor.b32  	%r180, %r178, %r179;
	xor.b32  	%r181, %r422, %r423;
	and.b32  	%r182, %r425, %r181;
	and.b32  	%r183, %r422, %r423;
	xor.b32  	%r184, %r182, %r183;
	add.s32 	%r185, %r180, %r184;
	add.s32 	%r428, %r175, %r424;
	add.s32 	%r424, %r185, %r175;
	shf.l.wrap.b32 	%r186, %r428, %r428, 26;
	shf.l.wrap.b32 	%r187, %r428, %r428, 21;
	xor.b32  	%r188, %r186, %r187;
	shf.l.wrap.b32 	%r189, %r428, %r428, 7;
	xor.b32  	%r190, %r188, %r189;
	and.b32  	%r191, %r428, %r429;
	not.b32 	%r192, %r428;
	and.b32  	%r193, %r426, %r192;
	or.b32  	%r194, %r191, %r193;
	ld.const.u32 	%r195, [%rd24+8];
	add.s32 	%r196, %r194, %r427;
	add.s32 	%r197, %r196, %r190;
	add.s32 	%r198, %r197, %r195;
	add.s32 	%r199, %r198, %r146;
	shf.l.wrap.b32 	%r200, %r424, %r424, 30;
	shf.l.wrap.b32 	%r201, %r424, %r424, 19;
	xor.b32  	%r202, %r200, %r201;
	shf.l.wrap.b32 	%r203, %r424, %r424, 10;
	xor.b32  	%r204, %r202, %r203;
	xor.b32  	%r205, %r425, %r422;
	and.b32  	%r206, %r424, %r205;
	and.b32  	%r207, %r425, %r422;
	xor.b32  	%r208, %r206, %r207;
	add.s32 	%r209, %r204, %r208;
	add.s32 	%r427, %r199, %r423;
	add.s32 	%r423, %r209, %r199;
	shf.l.wrap.b32 	%r210, %r427, %r427, 26;
	shf.l.wrap.b32 	%r211, %r427, %r427, 21;
	xor.b32  	%r212, %r210, %r211;
	shf.l.wrap.b32 	%r213, %r427, %r427, 7;
	xor.b32  	%r214, %r212, %r213;
	and.b32  	%r215, %r427, %r428;
	not.b32 	%r216, %r427;
	and.b32  	%r217, %r429, %r216;
	or.b32  	%r218, %r215, %r217;
	ld.const.u32 	%r219, [%rd24+12];
	add.s32 	%r220, %r218, %r426;
	add.s32 	%r221, %r220, %r214;
	add.s32 	%r222, %r221, %r219;
	add.s32 	%r223, %r222, %r147;
	shf.l.wrap.b32 	%r224, %r423, %r423, 30;
	shf.l.wrap.b32 	%r225, %r423, %r423, 19;
	xor.b32  	%r226, %r224, %r225;
	shf.l.wrap.b32 	%r227, %r423, %r423, 10;
	xor.b32  	%r228, %r226, %r227;
	xor.b32  	%r229, %r424, %r425;
	and.b32  	%r230, %r423, %r229;
	and.b32  	%r231, %r424, %r425;
	xor.b32  	%r232, %r230, %r231;
	add.s32 	%r233, %r228, %r232;
	add.s32 	%r426, %r223, %r422;
	add.s32 	%r422, %r233, %r223;
	add.s32 	%r421, %r421, 4;
	setp.ne.s32 	%p4, %r421, 64;
	@%p4 bra 	$L__BB0_7;
	add.s32 	%r235, %r1, %r422;
	add.s32 	%r236, %r2, %r423;
	add.s32 	%r237, %r3, %r424;
	add.s32 	%r238, %r4, %r425;
	st.local.v4.u32 	[%rd3], {%r235, %r236, %r237, %r238};
	add.s32 	%r239, %r5, %r426;
	add.s32 	%r240, %r6, %r427;
	add.s32 	%r241, %r7, %r428;
	add.s32 	%r242, %r8, %r429;
	st.local.v4.u32 	[%rd3+16], {%r239, %r240, %r241, %r242};
	mov.b32 	%r430, 16;
$L__BB0_9:
	mul.wide.u32 	%rd26, %r430, 4;
	add.s64 	%rd27, %rd3, %rd26;
	ld.local.v4.u32 	{%r243, %r244, %r245, %r246}, [%rd27+-64];
	mov.b64 	%rd28, {%r245, %r246};
	ld.local.v2.u32 	{%r247, %r248}, [%rd27+-8];
	ld.local.u32 	%r249, [%rd27+-28];
	add.s32 	%r250, %r249, %r243;
	shf.l.wrap.b32 	%r251, %r244, %r244, 25;
	shf.l.wrap.b32 	%r252, %r244, %r244, 14;
	xor.b32  	%r253, %r251, %r252;
	shr.u32 	%r254, %r244, 3;
	xor.b32  	%r255, %r253, %r254;
	add.s32 	%r256, %r250, %r255;
	shf.l.wrap.b32 	%r257, %r247, %r247, 15;
	shf.l.wrap.b32 	%r258, %r247, %r247, 13;
	xor.b32  	%r259, %r257, %r258;
	shr.u32 	%r260, %r247, 10;
	xor.b32  	%r261, %r259, %r260;
	add.s32 	%r262, %r256, %r261;
	ld.local.u32 	%r263, [%rd27+-24];
	add.s32 	%r264, %r263, %r244;
	shf.l.wrap.b32 	%r265, %r245, %r245, 25;
	shf.l.wrap.b32 	%r266, %r245, %r245, 14;
	xor.b32  	%r267, %r265, %r266;
	shr.u32 	%r268, %r245, 3;
	xor.b32  	%r269, %r267, %r268;
	add.s32 	%r270, %r264, %r269;
	shf.l.wrap.b32 	%r271, %r248, %r248, 15;
	shf.l.wrap.b32 	%r272, %r248, %r248, 13;
	xor.b32  	%r273, %r271, %r272;
	shr.u32 	%r274, %r248, 10;
	xor.b32  	%r275, %r273, %r274;
	add.s32 	%r276, %r270, %r275;
	st.local.v2.u32 	[%rd27], {%r262, %r276};
	ld.local.u32 	%r277, [%rd27+-20];
	add.s32 	%r278, %r277, %r245;
	shf.l.wrap.b32 	%r279, %r246, %r246, 25;
	shf.l.wrap.b32 	%r280, %r246, %r246, 14;
	xor.b32  	%r281, %r279, %r280;
	shr.u32 	%r282, %r246, 3;
	xor.b32  	%r283, %r281, %r282;
	add.s32 	%r284, %r278, %r283;
	shf.l.wrap.b32 	%r285, %r262, %r262, 15;
	shf.l.wrap.b32 	%r286, %r262, %r262, 13;
	xor.b32  	%r287, %r285, %r286;
	shr.u32 	%r288, %r262, 10;
	xor.b32  	%r289, %r287, %r288;
	add.s32 	%r290, %r284, %r289;
	st.local.u32 	[%rd27+8], %r290;
	ld.local.u32 	%r291, [%rd27+-48];
	{ .reg .b32 tmp; mov.b64 {tmp, %r292}, %rd28; }
	ld.local.u32 	%r293, [%rd27+-16];
	add.s32 	%r294, %r293, %r292;
	shf.l.wrap.b32 	%r295, %r291, %r291, 25;
	shf.l.wrap.b32 	%r296, %r291, %r291, 14;
	xor.b32  	%r297, %r295, %r296;
	shr.u32 	%r298, %r291, 3;
	xor.b32  	%r299, %r297, %r298;
	add.s32 	%r300, %r294, %r299;
	shf.l.wrap.b32 	%r301, %r276, %r276, 15;
	shf.l.wrap.b32 	%r302, %r276, %r276, 13;
	xor.b32  	%r303, %r301, %r302;
	shr.u32 	%r304, %r276, 10;
	xor.b32  	%r305, %r303, %r304;
	add.s32 	%r306, %r300, %r305;
	st.local.u32 	[%rd27+12], %r306;
	add.s32 	%r430, %r430, 4;
	setp.ne.s32 	%p5, %r430, 64;
	@%p5 bra 	$L__BB0_9;
	mov.b32 	%r431, 0;
	mov.u32 	%r432, %r9;
	mov.u32 	%r433, %r10;
	mov.u32 	%r434, %r11;
	mov.u32 	%r435, %r12;
	mov.u32 	%r436, %r13;
	mov.u32 	%r437, %r14;
	mov.u32 	%r438, %r15;
	mov.u32 	%r439, %r16;
$L__BB0_11:
	shf.l.wrap.b32 	%r308, %r436, %r436, 26;
	shf.l.wrap.b32 	%r309, %r436, %r436, 21;
	xor.b32  	%r310, %r308, %r309;
	shf.l.wrap.b32 	%r311, %r436, %r436, 7;
	xor.b32  	%r312, %r310, %r311;
	and.b32  	%r313, %r436, %r437;
	not.b32 	%r314, %r436;
	and.b32  	%r315, %r438, %r314;
	or.b32  	%r316, %r313, %r315;
	mul.wide.u32 	%rd29, %r431, 4;
	mov.u64 	%rd30, K;
	add.s64 	%rd31, %rd30, %rd29;
	ld.const.u32 	%r317, [%rd31];
	add.s64 	%rd32, %rd3, %rd29;
	ld.local.v4.u32 	{%r318, %r319, %r320, %r321}, [%rd32];
	add.s32 	%r322, %r316, %r439;
	add.s32 	%r323, %r322, %r312;
	add.s32 	%r324, %r323, %r317;
	add.s32 	%r325, %r324, %r318;
	shf.l.wrap.b32 	%r326, %r432, %r432, 30;
	shf.l.wrap.b32 	%r327, %r432, %r432, 19;
	xor.b32  	%r328, %r326, %r327;
	shf.l.wrap.b32 	%r329, %r432, %r432, 10;
	xor.b32  	%r330, %r328, %r329;
	xor.b32  	%r331, %r433, %r434;
	and.b32  	%r332, %r432, %r331;
	and.b32  	%r333, %r433, %r434;
	xor.b32  	%r334, %r332, %r333;
	add.s32 	%r335, %r330, %r334;
	add.s32 	%r439, %r325, %r435;
	add.s32 	%r435, %r335, %r325;
	shf.l.wrap.b32 	%r336, %r439, %r439, 26;
	shf.l.wrap.b32 	%r337, %r439, %r439, 21;
	xor.b32  	%r338, %r336, %r337;
	shf.l.wrap.b32 	%r339, %r439, %r439, 7;
	xor.b32  	%r340, %r338, %r339;
	and.b32  	%r341, %r439, %r436;
	not.b32 	%r342, %r439;
	and.b32  	%r343, %r437, %r342;
	or.b32  	%r344, %r341, %r343;
	ld.const.u32 	%r345, [%rd31+4];
	add.s32 	%r346, %r344, %r438;
	add.s32 	%r347, %r346, %r340;
	add.s32 	%r348, %r347, %r345;
	add.s32 	%r349, %r348, %r319;
	shf.l.wrap.b32 	%r350, %r435, %r435, 30;
	shf.l.wrap.b32 	%r351, %r435, %r435, 19;
	xor.b32  	%r352, %r350, %r351;
	shf.l.wrap.b32 	%r353, %r435, %r435, 10;
	xor.b32  	%r354, %r352, %r353;
	xor.b32  	%r355, %r432, %r433;
	and.b32  	%r356, %r435, %r355;
	and.b32  	%r357, %r432, %r433;
	xor.b32  	%r358, %r356, %r357;
	add.s32 	%r359, %r354, %r358;
	add.s32 	%r438, %r349, %r434;
	add.s32 	%r434, %r359, %r349;
	shf.l.wrap.b32 	%r360, %r438, %r438, 26;
	shf.l.wrap.b32 	%r361, %r438, %r438, 21;
	xor.b32  	%r362, %r360, %r361;
	shf.l.wrap.b32 	%r363, %r438, %r438, 7;
	xor.b32  	%r364, %r362, %r363;
	and.b32  	%r365, %r438, %r439;
	not.b32 	%r366, %r438;
	and.b32  	%r367, %r436, %r366;
	or.b32  	%r368, %r365, %r367;
	ld.const.u32 	%r369, [%rd31+8];
	add.s32 	%r370, %r368, %r437;
	add.s32 	%r371, %r370, %r364;
	add.s32 	%r372, %r371, %r369;
	add.s32 	%r373, %r372, %r320;
	shf.l.wrap.b32 	%r374, %r434, %r434, 30;
	shf.l.wrap.b32 	%r375, %r434, %r434, 19;
	xor.b32  	%r376, %r374, %r375;
	shf.l.wrap.b32 	%r377, %r434, %r434, 10;
	xor.b32  	%r378, %r376, %r377;
	xor.b32  	%r379, %r435, %r432;
	and.b32  	%r380, %r434, %r379;
	and.b32  	%r381, %r435, %r432;
	xor.b32  	%r382, %r380, %r381;
	add.s32 	%r383, %r378, %r382;
	add.s32 	%r437, %r373, %r433;
	add.s32 	%r433, %r383, %r373;
	shf.l.wrap.b32 	%r384, %r437, %r437, 26;
	shf.l.wrap.b32 	%r385, %r437, %r437, 21;
	xor.b32  	%r386, %r384, %r385;
	shf.l.wrap.b32 	%r387, %r437, %r437, 7;
	xor.b32  	%r388, %r386, %r387;
	and.b32  	%r389, %r437, %r438;
	not.b32 	%r390, %r437;
	and.b32  	%r391, %r439, %r390;
	or.b32  	%r392, %r389, %r391;
	ld.const.u32 	%r393, [%rd31+12];
	add.s32 	%r394, %r392, %r436;
	add.s32 	%r395, %r394, %r388;
	add.s32 	%r396, %r395, %r393;
	add.s32 	%r397, %r396, %r321;
	shf.l.wrap.b32 	%r398, %r433, %r433, 30;
	shf.l.wrap.b32 	%r399, %r433, %r433, 19;
	xor.b32  	%r400, %r398, %r399;
	shf.l.wrap.b32 	%r401, %r433, %r433, 10;
	xor.b32  	%r402, %r400, %r401;
	xor.b32  	%r403, %r434, %r435;
	and.b32  	%r404, %r433, %r403;
	and.b32  	%r405, %r434, %r435;
	xor.b32  	%r406, %r404, %r405;
	add.s32 	%r407, %r402, %r406;
	add.s32 	%r436, %r397, %r432;
	add.s32 	%r432, %r407, %r397;
	add.s32 	%r431, %r431, 4;
	setp.ne.s32 	%p6, %r431, 64;
	@%p6 bra 	$L__BB0_11;
	add.s32 	%r408, %r9, %r432;
	add.s32 	%r409, %r10, %r433;
	add.s32 	%r410, %r11, %r434;
	add.s32 	%r411, %r12, %r435;
	st.local.v4.u32 	[%rd3], {%r408, %r409, %r410, %r411};
	add.s32 	%r412, %r13, %r436;
	add.s32 	%r413, %r14, %r437;
	add.s32 	%r414, %r15, %r438;
	add.s32 	%r415, %r16, %r439;
	st.local.v4.u32 	[%rd3+16], {%r412, %r413, %r414, %r415};
	mov.u32 	%r416, %nctaid.x;
	mov.u32 	%r417, %ntid.x;
	mad.lo.s32 	%r62, %r416, %r417, %r418;
	setp.ge.u32 	%p7, %r62, %r418;
	mov.u32 	%r418, %r62;
	@%p7 bra 	$L__BB0_4;
$L__BB0_13:
	ret;

}


// ===== COMPILED SASS (sm_100) =====

	.target	sm_100

	.elftype	@"ET_EXEC"


//--------------------- .note.nv.tkinfo           --------------------------
	.section	.note.nv.tkinfo,"",@"SHT_NOTE"
	.sectionflags	@"SHF_NOTE_NV_TKINFO"
	.tkinfo
        /*0018*/ 	.word	0x00000002
        /*0030*/ 	.string	""
        /*0030*/ 	.string	"ptxas"
        /*0030*/ 	.string	"Cuda compilation tools, release 13.0, V13.0.88"
        /*0030*/ 	.string	"Build cuda_13.0.r13.0/compiler.36424714_0"
        /*0030*/ 	.string	"-arch sm_100 -m 64 "



//--------------------- .note.nv.cuinfo           --------------------------
	.section	.note.nv.cuinfo,"",@"SHT_NOTE"
	.sectionflags	@"SHF_NOTE_NV_CUINFO"
        /*0018*/ 	.short	0x0002
        /*001a*/ 	.short	0x0064
        /*001c*/ 	.short	0x0082
	.zero		2


//--------------------- .nv.info                  --------------------------
	.section	.nv.info,"",@"SHT_CUDA_INFO"
	.align	4


	//----- nvinfo : EIATTR_REGCOUNT
	.align		4
        /*0000*/ 	.byte	0x04, 0x2f
        /*0002*/ 	.short	(.L_2 - .L_1)
	.align		4
.L_1:
        /*0004*/ 	.word	index@(sha256)
        /*0008*/ 	.word	0x00000028


	//----- nvinfo : EIATTR_FRAME_SIZE
	.align		4
.L_2:
        /*000c*/ 	.byte	0x04, 0x11
        /*000e*/ 	.short	(.L_4 - .L_3)
	.align		4
.L_3:
        /*0010*/ 	.word	index@(sha256)
        /*0014*/ 	.word	0x00000200


	//----- nvinfo : EIATTR_MIN_STACK_SIZE
	.align		4
.L_4:
        /*0018*/ 	.byte	0x04, 0x12
        /*001a*/ 	.short	(.L_6 - .L_5)
	.align		4
.L_5:
        /*001c*/ 	.word	index@(sha256)
        /*0020*/ 	.word	0x00000200
.L_6:


//--------------------- .nv.compat                --------------------------
	.section	.nv.compat,"",@"SHT_CUDA_COMPAT_INFO"
	.align	4
        /*0000*/ 	.byte	0x02, 0x09, 0x00, 0x00, 0x02, 0x02, 0x01, 0x00, 0x02, 0x05, 0x05, 0x00, 0x03, 0x07, 0x01, 0x01
        /*0010*/ 	.byte	0x02, 0x03, 0x00, 0x00, 0x02, 0x06, 0x01, 0x00, 0x04, 0x0b, 0x08, 0x00, 0x09, 0x00, 0x00, 0x00
        /*0020*/ 	.byte	0x00, 0x00, 0x00, 0x00


//--------------------- .nv.info.sha256           --------------------------
	.section	.nv.info.sha256,"",@"SHT_CUDA_INFO"
	.sectionflags	@""
	.align	4


	//----- nvinfo : EIATTR_CUDA_API_VERSION
	.align		4
        /*0000*/ 	.byte	0x04, 0x37
        /*0002*/ 	.short	(.L_8 - .L_7)
.L_7:
        /*0004*/ 	.word	0x00000082


	//----- nvinfo : EIATTR_KPARAM_INFO
	.align		4
.L_8:
        /*0008*/ 	.byte	0x04, 0x17
        /*000a*/ 	.short	(.L_10 - .L_9)
.L_9:
        /*000c*/ 	.word	0x00000000
        /*0010*/ 	.short	0x0004
        /*0012*/ 	.short	0x0020
        /*0014*/ 	.byte	0x00, 0xf5, 0x21, 0x00


	//----- nvinfo : EIATTR_KPARAM_INFO
	.align		4
.L_10:
        /*0018*/ 	.byte	0x04, 0x17
        /*001a*/ 	.short	(.L_12 - .L_11)
.L_11:
        /*001c*/ 	.word	0x00000000
        /*0020*/ 	.short	0x0003
        /*0022*/ 	.short	0x0018
        /*0024*/ 	.byte	0x00, 0xf5, 0x21, 0x00


	//----- nvinfo : EIATTR_KPARAM_INFO
	.align		4
.L_12:
        /*0028*/ 	.byte	0x04, 0x17
        /*002a*/ 	.short	(.L_14 - .L_13)
.L_13:
        /*002c*/ 	.word	0x00000000
        /*0030*/ 	.short	0x0002
        /*0032*/ 	.short	0x0010
        /*0034*/ 	.byte	0x00, 0xf5, 0x21, 0x00


	//----- nvinfo : EIATTR_KPARAM_INFO
	.align		4
.L_14:
        /*0038*/ 	.byte	0x04, 0x17
        /*003a*/ 	.short	(.L_16 - .L_15)
.L_15:
        /*003c*/ 	.word	0x00000000
        /*0040*/ 	.short	0x0001
        /*0042*/ 	.short	0x0008
        /*0044*/ 	.byte	0x00, 0xf5, 0x21, 0x00


	//----- nvinfo : EIATTR_KPARAM_INFO
	.align		4
.L_16:
        /*0048*/ 	.byte	0x04, 0x17
        /*004a*/ 	.short	(.L_18 - .L_17)
.L_17:
        /*004c*/ 	.word	0x00000000
        /*0050*/ 	.short	0x0000
        /*0052*/ 	.short	0x0000
        /*0054*/ 	.byte	0x00, 0xf5, 0x21, 0x00


	//----- nvinfo : EIATTR_SPARSE_MMA_MASK
	.align		4
.L_18:
        /*0058*/ 	.byte	0x03, 0x50
        /*005a*/ 	.short	0x0000


	//----- nvinfo : EIATTR_MAXREG_COUNT
	.align		4
        /*005c*/ 	.byte	0x03, 0x1b
        /*005e*/ 	.short	0x00ff


	//----- nvinfo : EIATTR_MERCURY_ISA_VERSION
	.align		4
        /*0060*/ 	.byte	0x03, 0x5f
        /*0062*/ 	.short	0x0101


	//----- nvinfo : EIATTR_VRC_CTA_INIT_COUNT
	.align		4
        /*0064*/ 	.byte	0x02, 0x4a
	.zero		1
	.zero		1


	//----- nvinfo : EIATTR_EXIT_INSTR_OFFSETS
	.align		4
        /*0068*/ 	.byte	0x04, 0x1c
        /*006a*/ 	.short	(.L_20 - .L_19)


	//   ....[0]....
.L_19:
        /*006c*/ 	.word	0x000008f0


	//   ....[1]....
        /*0070*/ 	.word	0x00001c60


	//----- nvinfo : EIATTR_CRS_STACK_SIZE
	.align		4
.L_20:
        /*0074*/ 	.byte	0x04, 0x1e
        /*0076*/ 	.short	(.L_22 - .L_21)
.L_21:
        /*0078*/ 	.word	0x00000000


	//----- nvinfo : EIATTR_CBANK_PARAM_SIZE
	.align		4
.L_22:
        /*007c*/ 	.byte	0x03, 0x19
        /*007e*/ 	.short	0x0028


	//----- nvinfo : EIATTR_PARAM_CBANK
	.align		4
        /*0080*/ 	.byte	0x04, 0x0a
        /*0082*/ 	.short	(.L_24 - .L_23)
	.align		4
.L_23:
        /*0084*/ 	.word	index@(.nv.constant0.sha256)
        /*0088*/ 	.short	0x0380
        /*008a*/ 	.short	0x0028


	//----- nvinfo : EIATTR_SW_WAR
	.align		4
.L_24:
        /*008c*/ 	.byte	0x04, 0x36
        /*008e*/ 	.short	(.L_26 - .L_25)
.L_25:
        /*0090*/ 	.word	0x00000008
.L_26:


//--------------------- .nv.callgraph             --------------------------
	.section	.nv.callgraph,"",@"SHT_CUDA_CALLGRAPH"
	.align	4
	.sectionentsize	8
	.align		4
        /*0000*/ 	.word	0x00000000
	.align		4
        /*0004*/ 	.word	0xffffffff
	.align		4
        /*0008*/ 	.word	0x00000000
	.align		4
        /*000c*/ 	.word	0xfffffffe
	.align		4
        /*0010*/ 	.word	0x00000000
	.align		4
        /*0014*/ 	.word	0xfffffffd
	.align		4
        /*0018*/ 	.word	0x00000000
	.align		4
        /*001c*/ 	.word	0xfffffffc


//--------------------- .nv.constant3             --------------------------
	.section	.nv.constant3,"a",@progbits
	.align	4
.nv.constant3:
	.type		K,@object
	.size		K,(.L_0 - K)
K:
        /*0000*/ 	.byte	0x98, 0x2f, 0x8a, 0x42, 0x91, 0x44, 0x37, 0x71, 0xcf, 0xfb, 0xc0, 0xb5, 0xa5, 0xdb, 0xb5, 0xe9
        /* <DEDUP_REMOVED lines=15> */
.L_0:


//--------------------- .text.sha256              --------------------------
	.section	.text.sha256,"ax",@progbits
	.align	128
        .global         sha256
        .type           sha256,@function
        .size           sha256,(.L_x_6 - sha256)
        .other          sha256,@"STO_CUDA_ENTRY STV_DEFAULT"
sha256:
.text.sha256:
[----:B------:R-:W0:Y:S08]  /*0000*/  LDC R1, c[0x0][0x37c] ;  /* 0x0000df00ff017b82 */ /* 0x000e300000000800 */
[----:B------:R-:W1:Y:S01]  /*0010*/  LDC.64 R32, c[0x0][0x380] ;  /* 0x0000e000ff207b82 */ /* 0x000e620000000a00 */
[----:B------:R-:W1:Y:S01]  /*0020*/  LDCU.64 UR4, c[0x0][0x358] ;  /* 0x00006b00ff0477ac */ /* 0x000e620008000a00 */
[----:B0-----:R-:W-:Y:S01]  /*0030*/  VIADD R1, R1, 0xfffffe00 ;  /* 0xfffffe0001017836 */ /* 0x001fe20000000000 */
[----:B------:R-:W-:Y:S01]  /*0040*/  CS2R R22, SRZ ;  /* 0x0000000000167805 */ /* 0x000fe2000001ff00 */
[----:B------:R-:W-:Y:S01]  /*0050*/  IMAD.MOV.U32 R20, RZ, RZ, -0x80000000 ;  /* 0x80000000ff147424 */ /* 0x000fe200078e00ff */
[----:B------:R-:W-:Y:S01]  /*0060*/  CS2R R24, SRZ ;  /* 0x0000000000187805 */ /* 0x000fe2000001ff00 */
[----:B------:R-:W-:-:S02]  /*0070*/  IMAD.MOV.U32 R21, RZ, RZ, RZ ;  /* 0x000000ffff157224 */ /* 0x000fc400078e00ff */
[----:B------:R-:W-:Y:S02]  /*0080*/  IMAD.MOV.U32 R27, RZ, RZ, 0x100 ;  /* 0x00000100ff1b7424 */ /* 0x000fe400078e00ff */
[----:B------:R-:W-:Y:S01]  /*0090*/  IMAD.MOV.U32 R26, RZ, RZ, RZ ;  /* 0x000000ffff1a7224 */ /* 0x000fe200078e00ff */
[----:B------:R0:W-:Y:S04]  /*00a0*/  STL.128 [R1+0x120], R20 ;  /* 0x0001201401007387 */ /* 0x0001e80000100c00 */
[----:B------:R2:W-:Y:S04]  /*00b0*/  STL.128 [R1+0x130], R24 ;  /* 0x0001301801007387 */ /* 0x0005e80000100c00 */
[----:B-1----:R-:W3:Y:S04]  /*00c0*/  LDG.E.U8.CONSTANT R2, desc[UR4][R32.64+0x1] ;  /* 0x0000010420027981 */ /* 0x002ee8000c1e9100 */
[----:B------:R-:W4:Y:S04]  /*00d0*/  LDG.E.U8.CONSTANT R3, desc[UR4][R32.64+0x12] ;  /* 0x0000120420037981 */ /* 0x000f28000c1e9100 */
[----:B------:R-:W5:Y:S04]  /*00e0*/  LDG.E.U8.CONSTANT R0, desc[UR4][R32.64] ;  /* 0x0000000420007981 */ /* 0x000f68000c1e9100 */
        /* <DEDUP_REMOVED lines=8> */
[----:B0-----:R-:W5:Y:S04]  /*0170*/  LDG.E.U8.CONSTANT R20, desc[UR4][R32.64+0xa] ;  /* 0x00000a0420147981 */ /* 0x001f68000c1e9100 */
[----:B------:R-:W5:Y:S04]  /*0180*/  LDG.E.U8.CONSTANT R22, desc[UR4][R32.64+0xb] ;  /* 0x00000b0420167981 */ /* 0x000f68000c1e9100 */
[----:B--2---:R-:W2:Y:S04]  /*0190*/  LDG.E.U8.CONSTANT R24, desc[UR4][R32.64+0xc] ;  /* 0x00000c0420187981 */ /* 0x004ea8000c1e9100 */
[----:B------:R-:W2:Y:S04]  /*01a0*/  LDG.E.U8.CONSTANT R26, desc[UR4][R32.64+0xd] ;  /* 0x00000d04201a7981 */ /* 0x000ea8000c1e9100 */
        /* <DEDUP_REMOVED lines=19> */
[----:B---3--:R-:W-:Y:S04]  /*02e0*/  STL.U8 [R1+0x1], R2 ;  /* 0x0000010201007387 */ /* 0x008fe80000100000 */
[----:B----4-:R0:W-:Y:S02]  /*02f0*/  STL.U8 [R1+0x12], R3 ;  /* 0x0000120301007387 */ /* 0x0101e40000100000 */
[----:B0-----:R-:W0:Y:S02]  /*0300*/  LDC.64 R2, c[0x0][0x3a0] ;  /* 0x0000e800ff027b82 */ /* 0x001e240000000a00 */
[----:B-----5:R-:W-:Y:S04]  /*0310*/  STL.U8 [R1], R0 ;  /* 0x0000000001007387 */ /* 0x020fe80000100000 */
[----:B------:R1:W-:Y:S04]  /*0320*/  STL.U8 [R1+0x2], R4 ;  /* 0x0000020401007387 */ /* 0x0003e80000100000 */
[----:B------:R3:W-:Y:S04]  /*0330*/  STL.U8 [R1+0x3], R6 ;  /* 0x0000030601007387 */ /* 0x0007e80000100000 */
[----:B------:R4:W-:Y:S04]  /*0340*/  STL.U8 [R1+0x4], R8 ;  /* 0x0000040801007387 */ /* 0x0009e80000100000 */
[----:B------:R5:W-:Y:S04]  /*0350*/  STL.U8 [R1+0x5], R10 ;  /* 0x0000050a01007387 */ /* 0x000be80000100000 */
[----:B------:R5:W-:Y:S04]  /*0360*/  STL.U8 [R1+0x6], R12 ;  /* 0x0000060c01007387 */ /* 0x000be80000100000 */
[----:B0-----:R-:W5:Y:S04]  /*0370*/  LDG.E.CONSTANT R2, desc[UR4][R2.64] ;  /* 0x0000000402027981 */ /* 0x001f68000c1e9900 */
[----:B------:R0:W-:Y:S04]  /*0380*/  STL.U8 [R1+0x7], R14 ;  /* 0x0000070e01007387 */ /* 0x0001e80000100000 */
[----:B------:R0:W-:Y:S04]  /*0390*/  STL.U8 [R1+0x8], R16 ;  /* 0x0000081001007387 */ /* 0x0001e80000100000 */
[----:B------:R0:W-:Y:S04]  /*03a0*/  STL.U8 [R1+0x9], R18 ;  /* 0x0000091201007387 */ /* 0x0001e80000100000 */
[----:B------:R0:W-:Y:S04]  /*03b0*/  STL.U8 [R1+0xa], R20 ;  /* 0x00000a1401007387 */ /* 0x0001e80000100000 */
[----:B------:R0:W-:Y:S04]  /*03c0*/  STL.U8 [R1+0xb], R22 ;  /* 0x00000b1601007387 */ /* 0x0001e80000100000 */
[----:B--2---:R2:W-:Y:S04]  /*03d0*/  STL.U8 [R1+0xc], R24 ;  /* 0x00000c1801007387 */ /* 0x0045e80000100000 */
[----:B------:R2:W-:Y:S04]  /*03e0*/  STL.U8 [R1+0xd], R26 ;  /* 0x00000d1a01007387 */ /* 0x0005e80000100000 */
        /* <DEDUP_REMOVED lines=17> */
[----:B-1----:R-:W2:Y:S04]  /*0500*/  LDG.E.U8.CONSTANT R4, desc[UR4][R32.64+0x20] ;  /* 0x0000200420047981 */ /* 0x002ea8000c1e9100 */
[----:B---3--:R-:W3:Y:S04]  /*0510*/  LDG.E.U8.CONSTANT R6, desc[UR4][R32.64+0x21] ;  /* 0x0000210420067981 */ /* 0x008ee8000c1e9100 */
[----:B----4-:R-:W4:Y:S04]  /*0520*/  LDG.E.U8.CONSTANT R8, desc[UR4][R32.64+0x22] ;  /* 0x0000220420087981 */ /* 0x010f28000c1e9100 */
[----:B-----5:R-:W5:Y:S04]  /*0530*/  LDG.E.U8.CONSTANT R10, desc[UR4][R32.64+0x23] ;  /* 0x00002304200a7981 */ /* 0x020f68000c1e9100 */
[----:B------:R-:W5:Y:S04]  /*0540*/  LDG.E.U8.CONSTANT R12, desc[UR4][R32.64+0x24] ;  /* 0x00002404200c7981 */ /* 0x000f68000c1e9100 */
[----:B0-----:R-:W5:Y:S04]  /*0550*/  LDG.E.U8.CONSTANT R14, desc[UR4][R32.64+0x25] ;  /* 0x00002504200e7981 */ /* 0x001f68000c1e9100 */
[----:B------:R-:W5:Y:S04]  /*0560*/  LDG.E.U8.CONSTANT R16, desc[UR4][R32.64+0x26] ;  /* 0x0000260420107981 */ /* 0x000f68000c1e9100 */
[----:B------:R-:W5:Y:S04]  /*0570*/  LDG.E.U8.CONSTANT R18, desc[UR4][R32.64+0x27] ;  /* 0x0000270420127981 */ /* 0x000f68000c1e9100 */
[----:B------:R-:W5:Y:S04]  /*0580*/  LDG.E.U8.CONSTANT R20, desc[UR4][R32.64+0x28] ;  /* 0x0000280420147981 */ /* 0x000f68000c1e9100 */
        /* <DEDUP_REMOVED lines=21> */
[----:B------:R0:W-:Y:S04]  /*06e0*/  STL.U8 [R1+0x3d], R31 ;  /* 0x00003d1f01007387 */ /* 0x0001e80000100000 */
[----:B------:R0:W-:Y:S01]  /*06f0*/  STL.U8 [R1+0x3e], R35 ;  /* 0x00003e2301007387 */ /* 0x0001e20000100000 */
[----:B------:R-:W-:-:S03]  /*0700*/  ISETP.NE.AND P0, PT, R2, RZ, PT ;  /* 0x000000ff0200720c */ /* 0x000fc60003f05270 */
[----:B------:R0:W-:Y:S04]  /*0710*/  STL.U8 [R1+0x20], R4 ;  /* 0x0000200401007387 */ /* 0x0001e80000100000 */
[----:B---3--:R0:W-:Y:S04]  /*0720*/  STL.U8 [R1+0x21], R6 ;  /* 0x0000210601007387 */ /* 0x0081e80000100000 */
[----:B----4-:R0:W-:Y:S04]  /*0730*/  STL.U8 [R1+0x22], R8 ;  /* 0x0000220801007387 */ /* 0x0101e80000100000 */
[----:B-----5:R0:W-:Y:S04]  /*0740*/  STL.U8 [R1+0x23], R10 ;  /* 0x0000230a01007387 */ /* 0x0201e80000100000 */
[----:B------:R0:W-:Y:S04]  /*0750*/  STL.U8 [R1+0x24], R12 ;  /* 0x0000240c01007387 */ /* 0x0001e80000100000 */
        /* <DEDUP_REMOVED lines=24> */
[----:B------:R0:W-:Y:S01]  /*08e0*/  STL.U8 [R1+0x3f], R0 ;  /* 0x00003f0001007387 */ /* 0x0001e20000100000 */
[----:B------:R-:W-:Y:S05]  /*08f0*/  @P0 EXIT ;  /* 0x000000000000094d */ /* 0x000fea0003800000 */
[----:B0-----:R-:W0:Y:S08]  /*0900*/  LDC.64 R4, c[0x0][0x388] ;  /* 0x0000e200ff047b82 */ /* 0x001e300000000a00 */
[----:B------:R-:W1:Y:S01]  /*0910*/  LDC.64 R6, c[0x0][0x398] ;  /* 0x0000e600ff067b82 */ /* 0x000e620000000a00 */
[----:B------:R-:W2:Y:S01]  /*0920*/  S2R R0, SR_TID.X ;  /* 0x0000000000007919 */ /* 0x000ea20000002100 */
[----:B------:R-:W2:Y:S01]  /*0930*/  S2R R9, SR_CTAID.X ;  /* 0x0000000000097919 */ /* 0x000ea20000002500 */
[----:B0-----:R0:W5:Y:S04]  /*0940*/  LDG.E.CONSTANT R27, desc[UR4][R4.64] ;  /* 0x00000004041b7981 */ /* 0x001168000c1e9900 */
[----:B------:R0:W5:Y:S04]  /*0950*/  LDG.E.CONSTANT R26, desc[UR4][R4.64+0x4] ;  /* 0x00000404041a7981 */ /* 0x000168000c1e9900 */
[----:B------:R0:W5:Y:S04]  /*0960*/  LDG.E.CONSTANT R25, desc[UR4][R4.64+0x8] ;  /* 0x0000080404197981 */ /* 0x000168000c1e9900 */
[----:B------:R0:W5:Y:S04]  /*0970*/  LDG.E.CONSTANT R24, desc[UR4][R4.64+0xc] ;  /* 0x00000c0404187981 */ /* 0x000168000c1e9900 */
[----:B------:R0:W5:Y:S04]  /*0980*/  LDG.E.CONSTANT R23, desc[UR4][R4.64+0x10] ;  /* 0x0000100404177981 */ /* 0x000168000c1e9900 */
[----:B------:R0:W5:Y:S04]  /*0990*/  LDG.E.CONSTANT R22, desc[UR4][R4.64+0x14] ;  /* 0x0000140404167981 */ /* 0x000168000c1e9900 */
[----:B------:R0:W5:Y:S04]  /*09a0*/  LDG.E.CONSTANT R21, desc[UR4][R4.64+0x18] ;  /* 0x0000180404157981 */ /* 0x000168000c1e9900 */
[----:B------:R0:W5:Y:S04]  /*09b0*/  LDG.E.CONSTANT R20, desc[UR4][R4.64+0x1c] ;  /* 0x00001c0404147981 */ /* 0x000168000c1e9900 */
[----:B-1----:R0:W5:Y:S04]  /*09c0*/  LDG.E.CONSTANT R19, desc[UR4][R6.64] ;  /* 0x0000000406137981 */ /* 0x002168000c1e9900 */
[----:B------:R0:W5:Y:S04]  /*09d0*/  LDG.E.CONSTANT R18, desc[UR4][R6.64+0x4] ;  /* 0x0000040406127981 */ /* 0x000168000c1e9900 */
[----:B------:R0:W5:Y:S04]  /*09e0*/  LDG.E.CONSTANT R17, desc[UR4][R6.64+0x8] ;  /* 0x0000080406117981 */ /* 0x000168000c1e9900 */
[----:B------:R0:W5:Y:S04]  /*09f0*/  LDG.E.CONSTANT R16, desc[UR4][R6.64+0xc] ;  /* 0x00000c0406107981 */ /* 0x000168000c1e9900 */
[----:B------:R0:W5:Y:S04]  /*0a00*/  LDG.E.CONSTANT R2, desc[UR4][R6.64+0x10] ;  /* 0x0000100406027981 */ /* 0x000168000c1e9900 */
[----:B------:R0:W5:Y:S04]  /*0a10*/  LDG.E.CONSTANT R3, desc[UR4][R6.64+0x14] ;  /* 0x0000140406037981 */ /* 0x000168000c1e9900 */
[----:B------:R0:W5:Y:S04]  /*0a20*/  LDG.E.CONSTANT R12, desc[UR4][R6.64+0x18] ;  /* 0x00001804060c7981 */ /* 0x000168000c1e9900 */
[----:B------:R0:W5:Y:S01]  /*0a30*/  LDG.E.CONSTANT R13, desc[UR4][R6.64+0x1c] ;  /* 0x00001c04060d7981 */ /* 0x000162000c1e9900 */
[----:B------:R-:W2:Y:S01]  /*0a40*/  LDCU UR4, c[0x0][0x360] ;  /* 0x00006c00ff0477ac */ /* 0x000ea20008000800 */
[----:B------:R-:W-:-:S02]  /*0a50*/  VIADD R14, R1, 0x100 ;  /* 0x00000100010e7836 */ /* 0x000fc40000000000 */
[----:B------:R-:W-:Y:S02]  /*0a60*/  VIADD R15, R1, 0x28 ;  /* 0x00000028010f7836 */ /* 0x000fe40000000000 */
[----:B0-2---:R-:W-:-:S07]  /*0a70*/  IMAD R0, R9, UR4, R0 ;  /* 0x0000000409007c24 */ /* 0x005fce000f8e0200 */
.L_x_4:
[----:B-----5:R0:W5:Y:S01]  /*0a80*/  LDL R32, [R1+0x28] ;  /* 0x0000280001207983 */ /* 0x0201620000100800 */
[----:B------:R-:W-:Y:S02]  /*0a90*/  IMAD.MOV.U32 R11, RZ, RZ, RZ ;  /* 0x000000ffff0b7224 */ /* 0x000fe400078e00ff */
[----:B------:R-:W-:Y:S01]  /*0aa0*/  IMAD.MOV.U32 R10, RZ, RZ, R15 ;  /* 0x000000ffff0a7224 */ /* 0x000fe200078e000f */
[----:B------:R0:W-:Y:S06]  /*0ab0*/  STL [R1+0xc], R0 ;  /* 0x00000c0001007387 */ /* 0x0001ec0000100800 */
.L_x_0:
[----:B------:R-:W2:Y:S04]  /*0ac0*/  LDL.128 R4, [R10+-0x28] ;  /* 0xffffd8000a047983 */ /* 0x000ea80000100c00 */
[----:B------:R-:W3:Y:S04]  /*0ad0*/  LDL R31, [R10+-0x4] ;  /* 0xfffffc000a1f7983 */ /* 0x000ee80000100800 */
[----:B------:R-:W4:Y:S04]  /*0ae0*/  LDL R30, [R10+-0x18] ;  /* 0xffffe8000a1e7983 */ /* 0x000f280000100800 */
[----:B------:R-:W4:Y:S01]  /*0af0*/  LDL.64 R8, [R10+0x10] ;  /* 0x000010000a087983 */ /* 0x000f220000100a00 */
[----:B--2---:R-:W-:-:S02]  /*0b00*/  SHF.L.W.U32.HI R33, R5, 0x19, R5 ;  /* 0x0000001905217819 */ /* 0x004fc40000010e05 */
[--C-:B------:R-:W-:Y:S02]  /*0b10*/  SHF.L.W.U32.HI R28, R5, 0xe, R5.reuse ;  /* 0x0000000e051c7819 */ /* 0x100fe40000010e05 */
[----:B------:R-:W-:Y:S02]  /*0b20*/  SHF.R.U32.HI R29, RZ, 0x3, R5 ;  /* 0x00000003ff1d7819 */ /* 0x000fe40000011605 */
[----:B------:R-:W-:Y:S02]  /*0b30*/  SHF.R.U32.HI R34, RZ, 0x3, R6 ;  /* 0x00000003ff227819 */ /* 0x000fe40000011606 */
[----:B------:R-:W-:Y:S02]  /*0b40*/  LOP3.LUT R33, R29, R33, R28, 0x96, !PT ;  /* 0x000000211d217212 */ /* 0x000fe400078e961c */
[C-C-:B------:R-:W-:Y:S02]  /*0b50*/  SHF.L.W.U32.HI R28, R6.reuse, 0x19, R6.reuse ;  /* 0x00000019061c7819 */ /* 0x140fe40000010e06 */
[----:B------:R-:W-:-:S04]  /*0b60*/  SHF.L.W.U32.HI R29, R6, 0xe, R6 ;  /* 0x0000000e061d7819 */ /* 0x000fc80000010e06 */
[----:B------:R-:W-:Y:S02]  /*0b70*/  LOP3.LUT R34, R34, R28, R29, 0x96, !PT ;  /* 0x0000001c22227212 */ /* 0x000fe400078e961d */
[----:B------:R-:W2:Y:S04]  /*0b80*/  LDL R29, [R10+0x4] ;  /* 0x000004000a1d7983 */ /* 0x000ea80000100800 */
[----:B------:R-:W2:Y:S01]  /*0b90*/  LDL R28, [R10+0x8] ;  /* 0x000008000a1c7983 */ /* 0x000ea20000100800 */
[----:B-----5:R-:W-:Y:S01]  /*0ba0*/  IADD3 R5, PT, PT, R34, R32, R5 ;  /* 0x0000002022057210 */ /* 0x020fe20007ffe005 */
[----:B------:R-:W-:Y:S01]  /*0bb0*/  VIADD R11, R11, 0x4 ;  /* 0x000000040b0b7836 */ /* 0x000fe20000000000 */
[----:B---3--:R-:W-:Y:S02]  /*0bc0*/  IADD3 R4, PT, PT, R33, R31, R4 ;  /* 0x0000001f21047210 */ /* 0x008fe40007ffe004 */
[----:B----4-:R-:W-:-:S02]  /*0bd0*/  SHF.L.W.U32.HI R31, R30, 0x19, R30 ;  /* 0x000000191e1f7819 */ /* 0x010fc40000010e1e */
[--C-:B------:R-:W-:Y:S02]  /*0be0*/  SHF.L.W.U32.HI R32, R30, 0xe, R30.reuse ;  /* 0x0000000e1e207819 */ /* 0x100fe40000010e1e */
[----:B------:R-:W-:Y:S02]  /*0bf0*/  SHF.R.U32.HI R30, RZ, 0x3, R30 ;  /* 0x00000003ff1e7819 */ /* 0x000fe4000001161e */
[--C-:B------:R-:W-:Y:S02]  /*0c00*/  SHF.R.U32.HI R33, RZ, 0x3, R7.reuse ;  /* 0x00000003ff217819 */ /* 0x100fe40000011607 */
[----:B------:R-:W-:Y:S02]  /*0c10*/  LOP3.LUT R30, R30, R31, R32, 0x96, !PT ;  /* 0x0000001f1e1e7212 */ /* 0x000fe400078e9620 */
[C-C-:B------:R-:W-:Y:S02]  /*0c20*/  SHF.L.W.U32.HI R31, R7.reuse, 0x19, R7.reuse ;  /* 0x00000019071f7819 */ /* 0x140fe40000010e07 */
[----:B------:R-:W-:-:S02]  /*0c30*/  SHF.L.W.U32.HI R32, R7, 0xe, R7 ;  /* 0x0000000e07207819 */ /* 0x000fc40000010e07 */
[----:B------:R-:W-:Y:S02]  /*0c40*/  ISETP.NE.AND P0, PT, R11, 0x30, PT ;  /* 0x000000300b00780c */ /* 0x000fe40003f05270 */
[----:B------:R-:W-:Y:S02]  /*0c50*/  LOP3.LUT R31, R33, R31, R32, 0x96, !PT ;  /* 0x0000001f211f7212 */ /* 0x000fe400078e9620 */
[C-C-:B------:R-:W-:Y:S02]  /*0c60*/  SHF.L.W.U32.HI R32, R9.reuse, 0xf, R9.reuse ;  /* 0x0000000f09207819 */ /* 0x140fe40000010e09 */
[--C-:B------:R-:W-:Y:S02]  /*0c70*/  SHF.L.W.U32.HI R33, R9, 0xd, R9.reuse ;  /* 0x0000000d09217819 */ /* 0x100fe40000010e09 */
[----:B------:R-:W-:-:S04]  /*0c80*/  SHF.R.U32.HI R9, RZ, 0xa, R9 ;  /* 0x0000000aff097819 */ /* 0x000fc80000011609 */
[----:B------:R-:W-:Y:S02]  /*0c90*/  LOP3.LUT R34, R9, R32, R33, 0x96, !PT ;  /* 0x0000002009227212 */ /* 0x000fe400078e9621 */
[C-C-:B------:R-:W-:Y:S02]  /*0ca0*/  SHF.L.W.U32.HI R9, R8.reuse, 0xf, R8.reuse ;  /* 0x0000000f08097819 */ /* 0x140fe40000010e08 */
[----:B------:R-:W-:Y:S01]  /*0cb0*/  SHF.L.W.U32.HI R32, R8, 0xd, R8 ;  /* 0x0000000d08207819 */ /* 0x000fe20000010e08 */
[----:B------:R-:W-:Y:S01]  /*0cc0*/  IMAD.IADD R5, R5, 0x1, R34 ;  /* 0x0000000105057824 */ /* 0x000fe200078e0222 */
[----:B------:R-:W-:-:S04]  /*0cd0*/  SHF.R.U32.HI R33, RZ, 0xa, R8 ;  /* 0x0000000aff217819 */ /* 0x000fc80000011608 */
[----:B------:R-:W-:Y:S02]  /*0ce0*/  LOP3.LUT R9, R33, R9, R32, 0x96, !PT ;  /* 0x0000000921097212 */ /* 0x000fe400078e9620 */
[----:B------:R-:W-:-:S03]  /*0cf0*/  SHF.R.U32.HI R32, RZ, 0xa, R5 ;  /* 0x0000000aff207819 */ /* 0x000fc60000011605 */
[----:B------:R-:W-:-:S05]  /*0d00*/  IMAD.IADD R4, R4, 0x1, R9 ;  /* 0x0000000104047824 */ /* 0x000fca00078e0209 */
[----:B------:R-:W-:Y:S01]  /*0d10*/  SHF.R.U32.HI R9, RZ, 0xa, R4 ;  /* 0x0000000aff097819 */ /* 0x000fe20000011604 */
[----:B------:R-:W-:Y:S01]  /*0d20*/  STL.64 [R10+0x18], R4 ;  /* 0x000018040a007387 */ /* 0x000fe20000100a00 */
[----:B--2---:R-:W-:Y:S02]  /*0d30*/  IADD3 R29, PT, PT, R31, R29, R6 ;  /* 0x0000001d1f1d7210 */ /* 0x004fe40007ffe006 */
[C---:B------:R-:W-:Y:S02]  /*0d40*/  SHF.L.W.U32.HI R31, R5.reuse, 0xd, R5 ;  /* 0x0000000d051f7819 */ /* 0x040fe40000010e05 */
[----:B------:R-:W-:Y:S02]  /*0d50*/  IADD3 R28, PT, PT, R30, R28, R7 ;  /* 0x0000001c1e1c7210 */ /* 0x000fe40007ffe007 */
[----:B------:R-:W-:Y:S02]  /*0d60*/  SHF.L.W.U32.HI R30, R5, 0xf, R5 ;  /* 0x0000000f051e7819 */ /* 0x000fe40000010e05 */
[----:B------:R-:W-:-:S02]  /*0d70*/  SHF.L.W.U32.HI R6, R4, 0xf, R4 ;  /* 0x0000000f04067819 */ /* 0x000fc40000010e04 */
[----:B------:R-:W-:Y:S02]  /*0d80*/  SHF.L.W.U32.HI R7, R4, 0xd, R4 ;  /* 0x0000000d04077819 */ /* 0x000fe40000010e04 */
[----:B------:R-:W-:Y:S01]  /*0d90*/  LOP3.LUT R31, R32, R30, R31, 0x96, !PT ;  /* 0x0000001e201f7212 */ /* 0x000fe200078e961f */
[----:B------:R-:W-:Y:S01]  /*0da0*/  IMAD.MOV.U32 R32, RZ, RZ, R8 ;  /* 0x000000ffff207224 */ /* 0x000fe200078e0008 */
[----:B------:R-:W-:-:S03]  /*0db0*/  LOP3.LUT R6, R9, R6, R7, 0x96, !PT ;  /* 0x0000000609067212 */ /* 0x000fc600078e9607 */
[----:B------:R-:W-:Y:S02]  /*0dc0*/  IMAD.IADD R31, R28, 0x1, R31 ;  /* 0x000000011c1f7824 */ /* 0x000fe400078e021f */
[----:B------:R-:W-:Y:S02]  /*0dd0*/  IMAD.IADD R29, R29, 0x1, R6 ;  /* 0x000000011d1d7824 */ /* 0x000fe400078e0206 */
[----:B------:R-:W-:Y:S01]  /*0de0*/  VIADD R6, R10, 0x10 ;  /* 0x000000100a067836 */ /* 0x000fe20000000000 */
[----:B------:R-:W-:Y:S04]  /*0df0*/  STL [R10+0x24], R31 ;  /* 0x0000241f0a007387 */ /* 0x000fe80000100800 */
[----:B------:R1:W-:Y:S02]  /*0e00*/  STL [R10+0x20], R29 ;  /* 0x0000201d0a007387 */ /* 0x0003e40000100800 */
[----:B-1----:R-:W-:Y:S01]  /*0e10*/  IMAD.MOV.U32 R10, RZ, RZ, R6 ;  /* 0x000000ffff0a7224 */ /* 0x002fe200078e0006 */
[----:B------:R-:W-:Y:S06]  /*0e20*/  @P0 BRA `(.L_x_0) ;  /* 0xfffffffc00240947 */ /* 0x000fec000383ffff */
[----:B------:R-:W-:Y:S02]  /*0e30*/  IMAD.MOV.U32 R35, RZ, RZ, RZ ;  /* 0x000000ffff237224 */ /* 0x000fe400078e00ff */
[----:B------:R-:W-:Y:S02]  /*0e40*/  IMAD.MOV.U32 R34, RZ, RZ, R27 ;  /* 0x000000ffff227224 */ /* 0x000fe400078e001b */
[----:B------:R-:W-:Y:S02]  /*0e50*/  IMAD.MOV.U32 R33, RZ, RZ, R26 ;  /* 0x000000ffff217224 */ /* 0x000fe400078e001a */
[----:B------:R-:W-:Y:S02]  /*0e60*/  IMAD.MOV.U32 R32, RZ, RZ, R25 ;  /* 0x000000ffff207224 */ /* 0x000fe400078e0019 */
[----:B------:R-:W-:Y:S02]  /*0e70*/  IMAD.MOV.U32 R31, RZ, RZ, R24 ;  /* 0x000000ffff1f7224 */ /* 0x000fe400078e0018 */
[----:B------:R-:W-:-:S02]  /*0e80*/  IMAD.MOV.U32 R30, RZ, RZ, R23 ;  /* 0x000000ffff1e7224 */ /* 0x000fc400078e0017 */
[----:B------:R-:W-:Y:S02]  /*0e90*/  IMAD.MOV.U32 R11, RZ, RZ, R22 ;  /* 0x000000ffff0b7224 */ /* 0x000fe400078e0016 */
[----:B------:R-:W-:Y:S02]  /*0ea0*/  IMAD.MOV.U32 R28, RZ, RZ, R21 ;  /* 0x000000ffff1c7224 */ /* 0x000fe400078e0015 */
[----:B------:R-:W-:-:S07]  /*0eb0*/  IMAD.MOV.U32 R29, RZ, RZ, R20 ;  /* 0x000000ffff1d7224 */ /* 0x000fce00078e0014 */
.L_x_1:
[C-C-:B------:R-:W-:Y:S01]  /*0ec0*/  SHF.L.W.U32.HI R4, R30.reuse, 0x1a, R30.reuse ;  /* 0x0000001a1e047819 */ /* 0x140fe20000010e1e */
[----:B------:R-:W-:Y:S01]  /*0ed0*/  IMAD.SHL.U32 R10, R35, 0x4, RZ ;  /* 0x00000004230a7824 */ /* 0x000fe200078e00ff */
[C-C-:B------:R-:W-:Y:S02]  /*0ee0*/  SHF.L.W.U32.HI R5, R30.reuse, 0x15, R30.reuse ;  /* 0x000000151e057819 */ /* 0x140fe40000010e1e */
[----:B------:R-:W-:Y:S01]  /*0ef0*/  SHF.L.W.U32.HI R6, R30, 0x7, R30 ;  /* 0x000000071e067819 */ /* 0x000fe20000010e1e */
[----:B------:R-:W1:Y:S01]  /*0f00*/  LDC.64 R8, c[0x3][R10] ;  /* 0x00c000000a087b82 */ /* 0x000e620000000a00 */
[----:B------:R-:W-:Y:S02]  /*0f10*/  SHF.L.W.U32.HI R36, R34, 0x1e, R34 ;  /* 0x0000001e22247819 */ /* 0x000fe40000010e22 */
[----:B------:R-:W-:Y:S01]  /*0f20*/  LOP3.LUT R4, R6, R4, R5, 0x96, !PT ;  /* 0x0000000406047212 */ /* 0x000fe200078e9605 */
[----:B------:R-:W-:Y:S01]  /*0f30*/  IMAD.IADD R6, R1, 0x1, R10 ;  /* 0x0000000101067824 */ /* 0x000fe200078e020a */
[----:B------:R-:W-:-:S04]  /*0f40*/  LOP3.LUT R5, R28, R30, R11, 0xb8, !PT ;  /* 0x0000001e1c057212 */ /* 0x000fc800078eb80b */
[----:B------:R-:W-:Y:S02]  /*0f50*/  IADD3 R29, PT, PT, R4, R5, R29 ;  /* 0x00000005041d7210 */ /* 0x000fe40007ffe01d */
[C-C-:B------:R-:W-:Y:S02]  /*0f60*/  SHF.L.W.U32.HI R5, R34.reuse, 0x13, R34.reuse ;  /* 0x0000001322057819 */ /* 0x140fe40000010e22 */
[----:B------:R-:W-:-:S04]  /*0f70*/  SHF.L.W.U32.HI R4, R34, 0xa, R34 ;  /* 0x0000000a22047819 */ /* 0x000fc80000010e22 */
[----:B------:R-:W-:Y:S02]  /*0f80*/  LOP3.LUT R36, R4, R36, R5, 0x96, !PT ;  /* 0x0000002404247212 */ /* 0x000fe400078e9605 */
[----:B------:R-:W1:Y:S01]  /*0f90*/  LDL.128 R4, [R6] ;  /* 0x0000000006047983 */ /* 0x000e620000100c00 */
[----:B------:R-:W-:-:S05]  /*0fa0*/  VIADD R35, R35, 0x4 ;  /* 0x0000000423237836 */ /* 0x000fca0000000000 */
[----:B------:R-:W-:Y:S02]  /*0fb0*/  ISETP.NE.AND P0, PT, R35, 0x40, PT ;  /* 0x000000402300780c */ /* 0x000fe40003f05270 */
[----:B-1----:R-:W-:-:S05]  /*0fc0*/  IADD3 R4, PT, PT, R4, R29, R8 ;  /* 0x0000001d04047210 */ /* 0x002fca0007ffe008 */
[----:B------:R-:W-:Y:S01]  /*0fd0*/  IMAD.IADD R29, R4, 0x1, R31 ;  /* 0x00000001041d7824 */ /* 0x000fe200078e021f */
[----:B------:R-:W-:-:S04]  /*0fe0*/  LOP3.LUT R31, R33, R32, R34, 0xe8, !PT ;  /* 0x00000020211f7212 */ /* 0x000fc800078ee822 */
[----:B------:R-:W-:Y:S02]  /*0ff0*/  IADD3 R31, PT, PT, R4, R36, R31 ;  /* 0x00000024041f7210 */ /* 0x000fe40007ffe01f */
[C-C-:B------:R-:W-:Y:S02]  /*1000*/  SHF.L.W.U32.HI R4, R29.reuse, 0x1a, R29.reuse ;  /* 0x0000001a1d047819 */ /* 0x140fe40000010e1d */
[C-C-:B------:R-:W-:Y:S02]  /*1010*/  SHF.L.W.U32.HI R37, R29.reuse, 0x15, R29.reuse ;  /* 0x000000151d257819 */ /* 0x140fe40000010e1d */
[----:B------:R-:W-:-:S04]  /*1020*/  SHF.L.W.U32.HI R8, R29, 0x7, R29 ;  /* 0x000000071d087819 */ /* 0x000fc80000010e1d */
[----:B------:R-:W-:Y:S02]  /*1030*/  LOP3.LUT R37, R8, R4, R37, 0x96, !PT ;  /* 0x0000000408257212 */ /* 0x000fe400078e9625 */
[----:B------:R-:W-:Y:S02]  /*1040*/  LOP3.LUT R4, R11, R29, R30, 0xb8, !PT ;  /* 0x0000001d0b047212 */ /* 0x000fe400078eb81e */
[----:B------:R-:W-:Y:S02]  /*1050*/  SHF.L.W.U32.HI R8, R31, 0xa, R31 ;  /* 0x0000000a1f087819 */ /* 0x000fe40000010e1f */
[----:B------:R-:W-:-:S04]  /*1060*/  IADD3 R4, PT, PT, R37, R4, R28 ;  /* 0x0000000425047210 */ /* 0x000fc80007ffe01c */
[----:B------:R-:W-:Y:S02]  /*1070*/  IADD3 R5, PT, PT, R5, R4, R9 ;  /* 0x0000000405057210 */ /* 0x000fe40007ffe009 */
[C-C-:B------:R-:W-:Y:S02]  /*1080*/  SHF.L.W.U32.HI R4, R31.reuse, 0x1e, R31.reuse ;  /* 0x0000001e1f047819 */ /* 0x140fe40000010e1f */
[--C-:B------:R-:W-:Y:S01]  /*1090*/  SHF.L.W.U32.HI R9, R31, 0x13, R31.reuse ;  /* 0x000000131f097819 */ /* 0x100fe20000010e1f */
[----:B------:R-:W-:Y:S01]  /*10a0*/  IMAD.IADD R28, R5, 0x1, R32 ;  /* 0x00000001051c7824 */ /* 0x000fe200078e0220 */
[----:B------:R-:W-:Y:S02]  /*10b0*/  LOP3.LUT R32, R34, R33, R31, 0xe8, !PT ;  /* 0x0000002122207212 */ /* 0x000fe400078ee81f */
[----:B------:R-:W-:Y:S02]  /*10c0*/  LOP3.LUT R4, R8, R4, R9, 0x96, !PT ;  /* 0x0000000408047212 */ /* 0x000fe400078e9609 */
[----:B------:R-:W-:-:S02]  /*10d0*/  SHF.L.W.U32.HI R8, R28, 0x7, R28 ;  /* 0x000000071c087819 */ /* 0x000fc40000010e1c */
[----:B------:R-:W-:Y:S02]  /*10e0*/  IADD3 R32, PT, PT, R5, R4, R32 ;  /* 0x0000000405207210 */ /* 0x000fe40007ffe020 */
[C-C-:B------:R-:W-:Y:S02]  /*10f0*/  SHF.L.W.U32.HI R4, R28.reuse, 0x1a, R28.reuse ;  /* 0x0000001a1c047819 */ /* 0x140fe40000010e1c */
[----:B------:R-:W-:Y:S02]  /*1100*/  SHF.L.W.U32.HI R5, R28, 0x15, R28 ;  /* 0x000000151c057819 */ /* 0x000fe40000010e1c */
[----:B------:R-:W-:Y:S02]  /*1110*/  LOP3.LUT R9, R30, R28, R29, 0xb8, !PT ;  /* 0x0000001c1e097212 */ /* 0x000fe400078eb81d */
[----:B------:R-:W-:Y:S02]  /*1120*/  LOP3.LUT R8, R8, R4, R5, 0x96, !PT ;  /* 0x0000000408087212 */ /* 0x000fe400078e9605 */
[----:B------:R-:W1:Y:S02]  /*1130*/  LDC.64 R4, c[0x3][R10+0x8] ;  /* 0x00c002000a047b82 */ /* 0x000e640000000a00 */
[----:B------:R-:W-:-:S02]  /*1140*/  IADD3 R9, PT, PT, R8, R9, R11 ;  /* 0x0000000908097210 */ /* 0x000fc40007ffe00b */
[----:B------:R-:W-:Y:S02]  /*1150*/  SHF.L.W.U32.HI R8, R32, 0xa, R32 ;  /* 0x0000000a20087819 */ /* 0x000fe40000010e20 */
[----:B-1----:R-:W-:Y:S02]  /*1160*/  IADD3 R4, PT, PT, R6, R9, R4 ;  /* 0x0000000906047210 */ /* 0x002fe40007ffe004 */
[C-C-:B------:R-:W-:Y:S02]  /*1170*/  SHF.L.W.U32.HI R6, R32.reuse, 0x1e, R32.reuse ;  /* 0x0000001e20067819 */ /* 0x140fe40000010e20 */
[----:B------:R-:W-:Y:S01]  /*1180*/  SHF.L.W.U32.HI R9, R32, 0x13, R32 ;  /* 0x0000001320097819 */ /* 0x000fe20000010e20 */
[----:B------:R-:W-:-:S03]  /*1190*/  IMAD.IADD R11, R4, 0x1, R33 ;  /* 0x00000001040b7824 */ /* 0x000fc600078e0221 */
[----:B------:R-:W-:Y:S02]  /*11a0*/  LOP3.LUT R9, R8, R6, R9, 0x96, !PT ;  /* 0x0000000608097212 */ /* 0x000fe400078e9609 */
[----:B------:R-:W-:-:S04]  /*11b0*/  LOP3.LUT R6, R31, R34, R32, 0xe8, !PT ;  /* 0x000000221f067212 */ /* 0x000fc800078ee820 */
[----:B------:R-:W-:Y:S02]  /*11c0*/  IADD3 R33, PT, PT, R4, R9, R6 ;  /* 0x0000000904217210 */ /* 0x000fe40007ffe006 */
[C-C-:B------:R-:W-:Y:S02]  /*11d0*/  SHF.L.W.U32.HI R4, R11.reuse, 0x1a, R11.reuse ;  /* 0x0000001a0b047819 */ /* 0x140fe40000010e0b */
[C-C-:B------:R-:W-:Y:S02]  /*11e0*/  SHF.L.W.U32.HI R9, R11.reuse, 0x15, R11.reuse ;  /* 0x000000150b097819 */ /* 0x140fe40000010e0b */
[----:B------:R-:W-:Y:S02]  /*11f0*/  SHF.L.W.U32.HI R6, R11, 0x7, R11 ;  /* 0x000000070b067819 */ /* 0x000fe40000010e0b */
[----:B------:R-:W-:Y:S02]  /*1200*/  SHF.L.W.U32.HI R8, R33, 0xa, R33 ;  /* 0x0000000a21087819 */ /* 0x000fe40000010e21 */
[----:B------:R-:W-:-:S02]  /*1210*/  LOP3.LUT R9, R6, R4, R9, 0x96, !PT ;  /* 0x0000000406097212 */ /* 0x000fc400078e9609 */
[----:B------:R-:W-:Y:S02]  /*1220*/  LOP3.LUT R4, R29, R11, R28, 0xb8, !PT ;  /* 0x0000000b1d047212 */ /* 0x000fe400078eb81c */
[--C-:B------:R-:W-:Y:S02]  /*1230*/  SHF.L.W.U32.HI R6, R33, 0x1e, R33.reuse ;  /* 0x0000001e21067819 */ /* 0x100fe40000010e21 */
[----:B------:R-:W-:Y:S02]  /*1240*/  IADD3 R4, PT, PT, R9, R4, R30 ;  /* 0x0000000409047210 */ /* 0x000fe40007ffe01e */
[----:B------:R-:W-:Y:S02]  /*1250*/  SHF.L.W.U32.HI R9, R33, 0x13, R33 ;  /* 0x0000001321097819 */ /* 0x000fe40000010e21 */
[----:B------:R-:W-:Y:S02]  /*1260*/  IADD3 R5, PT, PT, R7, R4, R5 ;  /* 0x0000000407057210 */ /* 0x000fe40007ffe005 */
[----:B------:R-:W-:-:S02]  /*1270*/  LOP3.LUT R6, R8, R6, R9, 0x96, !PT ;  /* 0x0000000608067212 */ /* 0x000fc400078e9609 */
[----:B------:R-:W-:Y:S01]  /*1280*/  LOP3.LUT R4, R32, R31, R33, 0xe8, !PT ;  /* 0x0000001f20047212 */ /* 0x000fe200078ee821 */
[----:B------:R-:W-:-:S03]  /*1290*/  IMAD.IADD R30, R5, 0x1, R34 ;  /* 0x00000001051e7824 */ /* 0x000fc600078e0222 */
[----:B------:R-:W-:Y:S01]  /*12a0*/  IADD3 R34, PT, PT, R5, R6, R4 ;  /* 0x0000000605227210 */ /* 0x000fe20007ffe004 */
[----:B------:R-:W-:Y:S06]  /*12b0*/  @P0 BRA `(.L_x_1) ;  /* 0xfffffffc00000947 */ /* 0x000fec000383ffff */
[----:B------:R-:W-:Y:S02]  /*12c0*/  IMAD.IADD R9, R22, 0x1, R11 ;  /* 0x0000000116097824 */ /* 0x000fe400078e020b */
[----:B------:R-:W-:Y:S02]  /*12d0*/  IMAD.IADD R4, R27, 0x1, R34 ;  /* 0x000000011b047824 */ /* 0x000fe400078e0222 */
[----:B------:R-:W-:Y:S02]  /*12e0*/  IMAD.IADD R5, R26, 0x1, R33 ;  /* 0x000000011a057824 */ /* 0x000fe400078e0221 */
[----:B------:R-:W-:Y:S02]  /*12f0*/  IMAD.IADD R6, R25, 0x1, R32 ;  /* 0x0000000119067824 */ /* 0x000fe400078e0220 */
[----:B------:R-:W-:Y:S02]  /*1300*/  IMAD.IADD R7, R24, 0x1, R31 ;  /* 0x0000000118077824 */ /* 0x000fe400078e021f */
[----:B------:R-:W-:-:S02]  /*1310*/  IMAD.IADD R8, R23, 0x1, R30 ;  /* 0x0000000117087824 */ /* 0x000fc400078e021e */
[----:B------:R-:W-:Y:S01]  /*1320*/  IMAD.IADD R10, R21, 0x1, R28 ;  /* 0x00000001150a7824 */ /* 0x000fe200078e021c */
[----:B------:R1:W-:Y:S01]  /*1330*/  STL.128 [R1+0x100], R4 ;  /* 0x0001000401007387 */ /* 0x0003e20000100c00 */
[----:B------:R-:W-:Y:S02]  /*1340*/  IMAD.IADD R11, R20, 0x1, R29 ;  /* 0x00000001140b7824 */ /* 0x000fe400078e021d */
[----:B------:R-:W-:-:S03]  /*1350*/  IMAD.MOV.U32 R29, RZ, RZ, 0x10 ;  /* 0x00000010ff1d7424 */ /* 0x000fc600078e00ff */
[----:B------:R1:W-:Y:S04]  /*1360*/  STL.128 [R1+0x110], R8 ;  /* 0x0001100801007387 */ /* 0x0003e80000100c00 */
.L_x_2:
[----:B-1--4-:R-:W-:-:S05]  /*1370*/  IMAD R10, R29, 0x4, R14 ;  /* 0x000000041d0a7824 */ /* 0x012fca00078e020e */
[----:B------:R-:W2:Y:S04]  /*1380*/  LDL.128 R4, [R10+-0x40] ;  /* 0xffffc0000a047983 */ /* 0x000ea80000100c00 */
[----:B------:R-:W3:Y:S04]  /*1390*/  LDL R31, [R10+-0x1c] ;  /* 0xffffe4000a1f7983 */ /* 0x000ee80000100800 */
[----:B------:R-:W4:Y:S04]  /*13a0*/  LDL R32, [R10+-0x18] ;  /* 0xffffe8000a207983 */ /* 0x000f280000100800 */
[----:B------:R-:W5:Y:S04]  /*13b0*/  LDL R11, [R10+-0x14] ;  /* 0xffffec000a0b7983 */ /* 0x000f680000100800 */
[----:B------:R-:W5:Y:S01]  /*13c0*/  LDL.64 R8, [R10+-0x8] ;  /* 0xfffff8000a087983 */ /* 0x000f620000100a00 */
[----:B--2---:R-:W-:-:S02]  /*13d0*/  SHF.L.W.U32.HI R28, R5, 0x19, R5 ;  /* 0x00000019051c7819 */ /* 0x004fc40000010e05 */
[--C-:B------:R-:W-:Y:S02]  /*13e0*/  SHF.L.W.U32.HI R33, R5, 0xe, R5.reuse ;  /* 0x0000000e05217819 */ /* 0x100fe40000010e05 */
[----:B------:R-:W-:-:S04]  /*13f0*/  SHF.R.U32.HI R30, RZ, 0x3, R5 ;  /* 0x00000003ff1e7819 */ /* 0x000fc80000011605 */
[----:B------:R-:W-:Y:S02]  /*1400*/  LOP3.LUT R30, R30, R28, R33, 0x96, !PT ;  /* 0x0000001c1e1e7212 */ /* 0x000fe400078e9621 */
[----:B------:R-:W-:Y:S01]  /*1410*/  SHF.R.U32.HI R33, RZ, 0x3, R6 ;  /* 0x00000003ff217819 */ /* 0x000fe20000011606 */
[----:B------:R-:W2:Y:S01]  /*1420*/  LDL R28, [R10+-0x30] ;  /* 0xffffd0000a1c7983 */ /* 0x000ea20000100800 */
[----:B---3--:R-:W-:Y:S02]  /*1430*/  IADD3 R4, PT, PT, R30, R31, R4 ;  /* 0x0000001f1e047210 */ /* 0x008fe40007ffe004 */
[C-C-:B------:R-:W-:Y:S02]  /*1440*/  SHF.L.W.U32.HI R30, R6.reuse, 0x19, R6.reuse ;  /* 0x00000019061e7819 */ /* 0x140fe40000010e06 */
[----:B------:R-:W-:Y:S02]  /*1450*/  SHF.L.W.U32.HI R31, R6, 0xe, R6 ;  /* 0x0000000e061f7819 */ /* 0x000fe40000010e06 */
[----:B------:R-:W-:-:S02]  /*1460*/  SHF.R.U32.HI R34, RZ, 0x3, R7 ;  /* 0x00000003ff227819 */ /* 0x000fc40000011607 */
[----:B------:R-:W-:Y:S02]  /*1470*/  LOP3.LUT R31, R33, R30, R31, 0x96, !PT ;  /* 0x0000001e211f7212 */ /* 0x000fe400078e961f */
[C-C-:B------:R-:W-:Y:S02]  /*1480*/  SHF.L.W.U32.HI R30, R7.reuse, 0x19, R7.reuse ;  /* 0x00000019071e7819 */ /* 0x140fe40000010e07 */
[----:B------:R-:W-:-:S04]  /*1490*/  SHF.L.W.U32.HI R33, R7, 0xe, R7 ;  /* 0x0000000e07217819 */ /* 0x000fc80000010e07 */
[----:B------:R-:W-:Y:S02]  /*14a0*/  LOP3.LUT R33, R34, R30, R33, 0x96, !PT ;  /* 0x0000001e22217212 */ /* 0x000fe400078e9621 */
[----:B------:R-:W3:Y:S01]  /*14b0*/  LDL R30, [R10+-0x10] ;  /* 0xfffff0000a1e7983 */ /* 0x000ee20000100800 */
[----:B----4-:R-:W-:Y:S01]  /*14c0*/  IADD3 R5, PT, PT, R31, R32, R5 ;  /* 0x000000201f057210 */ /* 0x010fe20007ffe005 */
[----:B------:R-:W-:Y:S01]  /*14d0*/  VIADD R29, R29, 0x4 ;  /* 0x000000041d1d7836 */ /* 0x000fe20000000000 */
[----:B-----5:R-:W-:Y:S02]  /*14e0*/  IADD3 R11, PT, PT, R33, R11, R6 ;  /* 0x0000000b210b7210 */ /* 0x020fe40007ffe006 */
[C-C-:B------:R-:W-:Y:S02]  /*14f0*/  SHF.L.W.U32.HI R6, R8.reuse, 0xf, R8.reuse ;  /* 0x0000000f08067819 */ /* 0x140fe40000010e08 */
[--C-:B------:R-:W-:Y:S02]  /*1500*/  SHF.L.W.U32.HI R31, R8, 0xd, R8.reuse ;  /* 0x0000000d081f7819 */ /* 0x100fe40000010e08 */
[----:B------:R-:W-:-:S02]  /*1510*/  SHF.R.U32.HI R8, RZ, 0xa, R8 ;  /* 0x0000000aff087819 */ /* 0x000fc40000011608 */
[C---:B------:R-:W-:Y:S02]  /*1520*/  SHF.L.W.U32.HI R33, R9.reuse, 0xd, R9 ;  /* 0x0000000d09217819 */ /* 0x040fe40000010e09 */
[----:B------:R-:W-:Y:S02]  /*1530*/  LOP3.LUT R31, R8, R6, R31, 0x96, !PT ;  /* 0x00000006081f7212 */ /* 0x000fe400078e961f */
[--C-:B------:R-:W-:Y:S02]  /*1540*/  SHF.L.W.U32.HI R6, R9, 0xf, R9.reuse ;  /* 0x0000000f09067819 */ /* 0x100fe40000010e09 */
[----:B------:R-:W-:Y:S01]  /*1550*/  SHF.R.U32.HI R9, RZ, 0xa, R9 ;  /* 0x0000000aff097819 */ /* 0x000fe20000011609 */
[----:B------:R-:W-:Y:S01]  /*1560*/  IMAD.IADD R4, R4, 0x1, R31 ;  /* 0x0000000104047824 */ /* 0x000fe200078e021f */
[----:B------:R-:W-:Y:S02]  /*1570*/  ISETP.NE.AND P0, PT, R29, 0x40, PT ;  /* 0x000000401d00780c */ /* 0x000fe40003f05270 */
[----:B------:R-:W-:-:S05]  /*1580*/  LOP3.LUT R6, R9, R6, R33, 0x96, !PT ;  /* 0x0000000609067212 */ /* 0x000fca00078e9621 */
[----:B------:R-:W-:Y:S01]  /*1590*/  IMAD.IADD R5, R5, 0x1, R6 ;  /* 0x0000000105057824 */ /* 0x000fe200078e0206 */
[----:B------:R-:W-:-:S04]  /*15a0*/  SHF.L.W.U32.HI R6, R4, 0xf, R4 ;  /* 0x0000000f04067819 */ /* 0x000fc80000010e04 */
[C-C-:B------:R-:W-:Y:S01]  /*15b0*/  SHF.L.W.U32.HI R31, R5.reuse, 0xf, R5.reuse ;  /* 0x0000000f051f7819 */ /* 0x140fe20000010e05 */
[----:B------:R4:W-:Y:S01]  /*15c0*/  STL.64 [R10], R4 ;  /* 0x000000040a007387 */ /* 0x0009e20000100a00 */
[--C-:B------:R-:W-:Y:S02]  /*15d0*/  SHF.L.W.U32.HI R32, R5, 0xd, R5.reuse ;  /* 0x0000000d05207819 */ /* 0x100fe40000010e05 */
[----:B------:R-:W-:-:S04]  /*15e0*/  SHF.R.U32.HI R33, RZ, 0xa, R5 ;  /* 0x0000000aff217819 */ /* 0x000fc80000011605 */
[----:B------:R-:W-:Y:S02]  /*15f0*/  LOP3.LUT R31, R33, R31, R32, 0x96, !PT ;  /* 0x0000001f211f7212 */ /* 0x000fe400078e9620 */
[C-C-:B--2---:R-:W-:Y:S02]  /*1600*/  SHF.L.W.U32.HI R8, R28.reuse, 0x19, R28.reuse ;  /* 0x000000191c087819 */ /* 0x144fe40000010e1c */
[--C-:B------:R-:W-:Y:S02]  /*1610*/  SHF.L.W.U32.HI R9, R28, 0xe, R28.reuse ;  /* 0x0000000e1c097819 */ /* 0x100fe40000010e1c */
[----:B------:R-:W-:-:S04]  /*1620*/  SHF.R.U32.HI R28, RZ, 0x3, R28 ;  /* 0x00000003ff1c7819 */ /* 0x000fc8000001161c */
[----:B------:R-:W-:Y:S02]  /*1630*/  LOP3.LUT R28, R28, R8, R9, 0x96, !PT ;  /* 0x000000081c1c7212 */ /* 0x000fe400078e9609 */
[--C-:B------:R-:W-:Y:S02]  /*1640*/  SHF.L.W.U32.HI R9, R4, 0xd, R4.reuse ;  /* 0x0000000d04097819 */ /* 0x100fe40000010e04 */
[----:B------:R-:W-:-:S04]  /*1650*/  SHF.R.U32.HI R8, RZ, 0xa, R4 ;  /* 0x0000000aff087819 */ /* 0x000fc80000011604 */
[----:B------:R-:W-:Y:S02]  /*1660*/  LOP3.LUT R6, R8, R6, R9, 0x96, !PT ;  /* 0x0000000608067212 */ /* 0x000fe400078e9609 */
[----:B---3--:R-:W-:-:S03]  /*1670*/  IADD3 R28, PT, PT, R28, R30, R7 ;  /* 0x0000001e1c1c7210 */ /* 0x008fc60007ffe007 */
[----:B------:R-:W-:Y:S02]  /*1680*/  IMAD.IADD R11, R11, 0x1, R6 ;  /* 0x000000010b0b7824 */ /* 0x000fe400078e0206 */
[----:B------:R-:W-:-:S03]  /*1690*/  IMAD.IADD R31, R28, 0x1, R31 ;  /* 0x000000011c1f7824 */ /* 0x000fc600078e021f */
[----:B------:R4:W-:Y:S04]  /*16a0*/  STL [R10+0x8], R11 ;  /* 0x0000080b0a007387 */ /* 0x0009e80000100800 */
[----:B------:R4:W-:Y:S01]  /*16b0*/  STL [R10+0xc], R31 ;  /* 0x00000c1f0a007387 */ /* 0x0009e20000100800 */
[----:B------:R-:W-:Y:S05]  /*16c0*/  @P0 BRA `(.L_x_2) ;  /* 0xfffffffc00280947 */ /* 0x000fea000383ffff */
[----:B------:R-:W-:Y:S02]  /*16d0*/  IMAD.MOV.U32 R35, RZ, RZ, RZ ;  /* 0x000000ffff237224 */ /* 0x000fe400078e00ff */
[----:B------:R-:W-:Y:S02]  /*16e0*/  IMAD.MOV.U32 R34, RZ, RZ, R19 ;  /* 0x000000ffff227224 */ /* 0x000fe400078e0013 */
[----:B------:R-:W-:Y:S02]  /*16f0*/  IMAD.MOV.U32 R33, RZ, RZ, R18 ;  /* 0x000000ffff217224 */ /* 0x000fe400078e0012 */
[----:B------:R-:W-:Y:S02]  /*1700*/  IMAD.MOV.U32 R32, RZ, RZ, R17 ;  /* 0x000000ffff207224 */ /* 0x000fe400078e0011 */
[----:B----4-:R-:W-:Y:S02]  /*1710*/  IMAD.MOV.U32 R31, RZ, RZ, R16 ;  /* 0x000000ffff1f7224 */ /* 0x010fe400078e0010 */
[----:B------:R-:W-:-:S02]  /*1720*/  IMAD.MOV.U32 R29, RZ, RZ, R2 ;  /* 0x000000ffff1d7224 */ /* 0x000fc400078e0002 */
[----:B------:R-:W-:Y:S02]  /*1730*/  IMAD.MOV.U32 R28, RZ, RZ, R3 ;  /* 0x000000ffff1c7224 */ /* 0x000fe400078e0003 */
[----:B------:R-:W-:Y:S02]  /*1740*/  IMAD.MOV.U32 R11, RZ, RZ, R12 ;  /* 0x000000ffff0b7224 */ /* 0x000fe400078e000c */
[----:B------:R-:W-:-:S07]  /*1750*/  IMAD.MOV.U32 R30, RZ, RZ, R13 ;  /* 0x000000ffff1e7224 */ /* 0x000fce00078e000d */
.L_x_3:
[--C-:B------:R-:W-:Y:S01]  /*1760*/  SHF.L.W.U32.HI R4, R29, 0x1a, R29.reuse ;  /* 0x0000001a1d047819 */ /* 0x100fe20000010e1d */
[----:B------:R-:W-:Y:S01]  /*1770*/  IMAD.SHL.U32 R10, R35, 0x4, RZ ;  /* 0x00000004230a7824 */ /* 0x000fe200078e00ff */
[C-C-:B------:R-:W-:Y:S02]  /*1780*/  SHF.L.W.U32.HI R5, R29.reuse, 0x15, R29.reuse ;  /* 0x000000151d057819 */ /* 0x140fe40000010e1d */
[----:B------:R-:W-:Y:S01]  /*1790*/  SHF.L.W.U32.HI R6, R29, 0x7, R29 ;  /* 0x000000071d067819 */ /* 0x000fe20000010e1d */
[----:B------:R-:W1:Y:S01]  /*17a0*/  LDC.64 R8, c[0x3][R10] ;  /* 0x00c000000a087b82 */ /* 0x000e620000000a00 */
[----:B------:R-:W-:Y:S02]  /*17b0*/  LOP3.LUT R37, R11, R29, R28, 0xb8, !PT ;  /* 0x0000001d0b257212 */ /* 0x000fe400078eb81c */
[----:B------:R-:W-:Y:S01]  /*17c0*/  LOP3.LUT R5, R6, R4, R5, 0x96, !PT ;  /* 0x0000000406057212 */ /* 0x000fe200078e9605 */
[----:B------:R-:W-:Y:S01]  /*17d0*/  IMAD.IADD R6, R1, 0x1, R10 ;  /* 0x0000000101067824 */ /* 0x000fe200078e020a */
[----:B------:R-:W-:-:S02]  /*17e0*/  SHF.L.W.U32.HI R4, R34, 0xa, R34 ;  /* 0x0000000a22047819 */ /* 0x000fc40000010e22 */
[----:B------:R-:W-:Y:S02]  /*17f0*/  IADD3 R37, PT, PT, R5, R37, R30 ;  /* 0x0000002505257210 */ /* 0x000fe40007ffe01e */
[C-C-:B------:R-:W-:Y:S02]  /*1800*/  SHF.L.W.U32.HI R5, R34.reuse, 0x13, R34.reuse ;  /* 0x0000001322057819 */ /* 0x140fe40000010e22 */
[----:B------:R-:W-:-:S04]  /*1810*/  SHF.L.W.U32.HI R36, R34, 0x1e, R34 ;  /* 0x0000001e22247819 */ /* 0x000fc80000010e22 */
[----:B------:R-:W-:Y:S02]  /*1820*/  LOP3.LUT R36, R4, R36, R5, 0x96, !PT ;  /* 0x0000002404247212 */ /* 0x000fe400078e9605 */
[----:B------:R-:W1:Y:S01]  /*1830*/  LDL.128 R4, [R6+0x100] ;  /* 0x0001000006047983 */ /* 0x000e620000100c00 */
        /* <DEDUP_REMOVED lines=10> */
[----:B------:R-:W-:-:S04]  /*18e0*/  LOP3.LUT R8, R28, R30, R29, 0xb8, !PT ;  /* 0x0000001e1c087212 */ /* 0x000fc800078eb81d */
[----:B------:R-:W-:Y:S02]  /*18f0*/  IADD3 R4, PT, PT, R4, R8, R11 ;  /* 0x0000000804047210 */ /* 0x000fe40007ffe00b */
[----:B------:R-:W-:Y:S02]  /*1900*/  SHF.L.W.U32.HI R8, R31, 0xa, R31 ;  /* 0x0000000a1f087819 */ /* 0x000fe40000010e1f */
[----:B------:R-:W-:Y:S02]  /*1910*/  IADD3 R5, PT, PT, R5, R4, R9 ;  /* 0x0000000405057210 */ /* 0x000fe40007ffe009 */
[C-C-:B------:R-:W-:Y:S02]  /*1920*/  SHF.L.W.U32.HI R4, R31.reuse, 0x1e, R31.reuse ;  /* 0x0000001e1f047819 */ /* 0x140fe40000010e1f */
[--C-:B------:R-:W-:Y:S01]  /*1930*/  SHF.L.W.U32.HI R9, R31, 0x13, R31.reuse ;  /* 0x000000131f097819 */ /* 0x100fe20000010e1f */
[----:B------:R-:W-:Y:S01]  /*1940*/  IMAD.IADD R11, R5, 0x1, R32 ;  /* 0x00000001050b7824 */ /* 0x000fe200078e0220 */
[----:B------:R-:W-:-:S02]  /*1950*/  LOP3.LUT R32, R34, R33, R31, 0xe8, !PT ;  /* 0x0000002122207212 */ /* 0x000fc400078ee81f */
[----:B------:R-:W-:Y:S02]  /*1960*/  LOP3.LUT R4, R8, R4, R9, 0x96, !PT ;  /* 0x0000000408047212 */ /* 0x000fe400078e9609 */
[--C-:B------:R-:W-:Y:S02]  /*1970*/  SHF.L.W.U32.HI R8, R11, 0x7, R11.reuse ;  /* 0x000000070b087819 */ /* 0x100fe40000010e0b */
[----:B------:R-:W-:Y:S02]  /*1980*/  IADD3 R32, PT, PT, R5, R4, R32 ;  /* 0x0000000405207210 */ /* 0x000fe40007ffe020 */
[C-C-:B------:R-:W-:Y:S02]  /*1990*/  SHF.L.W.U32.HI R4, R11.reuse, 0x1a, R11.reuse ;  /* 0x0000001a0b047819 */ /* 0x140fe40000010e0b */
[----:B------:R-:W-:-:S04]  /*19a0*/  SHF.L.W.U32.HI R5, R11, 0x15, R11 ;  /* 0x000000150b057819 */ /* 0x000fc80000010e0b */
[----:B------:R-:W-:Y:S02]  /*19b0*/  LOP3.LUT R9, R8, R4, R5, 0x96, !PT ;  /* 0x0000000408097212 */ /* 0x000fe400078e9605 */
[----:B------:R-:W1:Y:S01]  /*19c0*/  LDC.64 R4, c[0x3][R10+0x8] ;  /* 0x00c002000a047b82 */ /* 0x000e620000000a00 */
[----:B------:R-:W-:-:S04]  /*19d0*/  LOP3.LUT R8, R29, R11, R30, 0xb8, !PT ;  /* 0x0000000b1d087212 */ /* 0x000fc800078eb81e */
[----:B------:R-:W-:Y:S02]  /*19e0*/  IADD3 R9, PT, PT, R9, R8, R28 ;  /* 0x0000000809097210 */ /* 0x000fe40007ffe01c */
        /* <DEDUP_REMOVED lines=14> */
[C---:B------:R-:W-:Y:S02]  /*1ad0*/  SHF.L.W.U32.HI R9, R33.reuse, 0x13, R33 ;  /* 0x0000001321097819 */ /* 0x040fe40000010e21 */
        /* <DEDUP_REMOVED lines=8> */
[----:B------:R-:W1:Y:S01]  /*1b60*/  LDCU UR4, c[0x0][0x370] ;  /* 0x00006e00ff0477ac */ /* 0x000e620008000800 */
[----:B------:R-:W1:Y:S01]  /*1b70*/  LDC R35, c[0x0][0x360] ;  /* 0x0000d800ff237b82 */ /* 0x000e620000000800 */
[----:B------:R-:W-:Y:S02]  /*1b80*/  IMAD.IADD R10, R12, 0x1, R11 ;  /* 0x000000010c0a7824 */ /* 0x000fe400078e020b */
[----:B------:R-:W-:Y:S02]  /*1b90*/  IMAD.IADD R4, R19, 0x1, R34 ;  /* 0x0000000113047824 */ /* 0x000fe400078e0222 */
[----:B------:R-:W-:Y:S02]  /*1ba0*/  IMAD.IADD R5, R18, 0x1, R33 ;  /* 0x0000000112057824 */ /* 0x000fe400078e0221 */
[----:B------:R-:W-:Y:S02]  /*1bb0*/  IMAD.IADD R6, R17, 0x1, R32 ;  /* 0x0000000111067824 */ /* 0x000fe400078e0220 */
[----:B------:R-:W-:-:S02]  /*1bc0*/  IMAD.IADD R7, R16, 0x1, R31 ;  /* 0x0000000110077824 */ /* 0x000fc400078e021f */
[----:B------:R-:W-:Y:S02]  /*1bd0*/  IMAD.IADD R8, R2, 0x1, R29 ;  /* 0x0000000102087824 */ /* 0x000fe400078e021d */
[----:B------:R-:W-:Y:S01]  /*1be0*/  IMAD.IADD R9, R3, 0x1, R28 ;  /* 0x0000000103097824 */ /* 0x000fe200078e021c */
[----:B------:R2:W-:Y:S01]  /*1bf0*/  STL.128 [R1+0x100], R4 ;  /* 0x0001000401007387 */ /* 0x0005e20000100c00 */
[----:B------:R-:W-:-:S05]  /*1c00*/  IMAD.IADD R11, R13, 0x1, R30 ;  /* 0x000000010d0b7824 */ /* 0x000fca00078e021e */
[----:B------:R2:W-:Y:S01]  /*1c10*/  STL.128 [R1+0x110], R8 ;  /* 0x0001100801007387 */ /* 0x0005e20000100c00 */
[----:B-1----:R-:W-:-:S05]  /*1c20*/  IMAD R29, R35, UR4, R0 ;  /* 0x00000004231d7c24 */ /* 0x002fca000f8e0200 */
[----:B------:R-:W-:Y:S01]  /*1c30*/  ISETP.GE.U32.AND P0, PT, R29, R0, PT ;  /* 0x000000001d00720c */ /* 0x000fe20003f06070 */
[----:B0-----:R-:W-:-:S12]  /*1c40*/  IMAD.MOV.U32 R0, RZ, RZ, R29 ;  /* 0x000000ffff007224 */ /* 0x001fd800078e001d */
[----:B--2---:R-:W-:Y:S05]  /*1c50*/  @P0 BRA `(.L_x_4) ;  /* 0xffffffec00880947 */ /* 0x004fea000383ffff */
[----:B------:R-:W-:Y:S05]  /*1c60*/  EXIT ;  /* 0x000000000000794d */ /* 0x000fea0003800000 */
.L_x_5:
[----:B------:R-:W-:-:S00]  /*1c70*/  BRA `(.L_x_5) ;  /* 0xfffffffc00fc7947 */ /* 0x000fc0000383ffff */
[----:B------:R-:W-:-:S00]  /*1c80*/  NOP ;  /* 0x0000000000007918 */ /* 0x000fc00000000000 */
[----:B------:R-:W-:-:S00]  /*1c90*/  NOP ;  /* 0x0000000000007918 */ /* 0x000fc00000000000 */
[----:B------:R-:W-:-:S00]  /*1ca0*/  NOP ;  /* 0x0000000000007918 */ /* 0x000fc00000000000 */
[----:B------:R-:W-:-:S00]  /*1cb0*/  NOP ;  /* 0x0000000000007918 */ /* 0x000fc00000000000 */
[----:B------:R-:W-:-:S00]  /*1cc0*/  NOP ;  /* 0x0000000000007918 */ /* 0x000fc00000000000 */
[----:B------:R-:W-:-:S00]  /*1cd0*/  NOP ;  /* 0x0000000000007918 */ /* 0x000fc00000000000 */
[----:B------:R-:W-:-:S00]  /*1ce0*/  NOP ;  /* 0x0000000000007918 */ /* 0x000fc00000000000 */
[----:B------:R-:W-:-:S00]  /*1cf0*/  NOP ;  /* 0x0000000000007918 */ /* 0x000fc00000000000 */
.L_x_6:


//--------------------- .nv.shared.reserved.0     --------------------------
	.section	.nv.shared.reserved.0,"aw",@nobits
	.weak		__nv_reservedSMEM_offset_0_alias
	.size		__nv_reservedSMEM_offset_0_alias, 0, 64
	.other		__nv_reservedSMEM_offset_0_alias,@"STO_CUDA_RESERVED_SHARED STV_DEFAULT"
__nv_reservedSMEM_offset_0_alias:
	.zero		0
	.zero		64


//--------------------- .nv.constant0.sha256      --------------------------
	.section	.nv.constant0.sha256,"a",@progbits
	.sectionflags	@""
	.align	4
.nv.constant0.sha256:
	.zero		936


//--------------------- SYMBOLS --------------------------

	.type		.nv.reservedSmem.offset0,@object
	.size		.nv.reservedSmem.offset0,0x4
